//
// Generated by NVIDIA NVVM Compiler
//
// Compiler Build ID: CL-36424714
// Cuda compilation tools, release 13.0, V13.0.88
// Based on NVVM 20.0.0
//

.version 9.0
.target sm_100
.address_size 64

	// .globl	_Z14IndexScalarGPUIjEvPKT_S0_PS0_S3_

.visible .entry _Z14IndexScalarGPUIjEvPKT_S0_PS0_S3_(
	.param .u64 .ptr .align 1 _Z14IndexScalarGPUIjEvPKT_S0_PS0_S3__param_0,
	.param .u32 _Z14IndexScalarGPUIjEvPKT_S0_PS0_S3__param_1,
	.param .u64 .ptr .align 1 _Z14IndexScalarGPUIjEvPKT_S0_PS0_S3__param_2,
	.param .u64 .ptr .align 1 _Z14IndexScalarGPUIjEvPKT_S0_PS0_S3__param_3
)
{
	.reg .pred 	%p<30>;
	.reg .b32 	%r<39>;
	.reg .b64 	%rd<132>;

	ld.param.u64 	%rd15, [_Z14IndexScalarGPUIjEvPKT_S0_PS0_S3__param_0];
	ld.param.u32 	%r28, [_Z14IndexScalarGPUIjEvPKT_S0_PS0_S3__param_1];
	ld.param.u64 	%rd16, [_Z14IndexScalarGPUIjEvPKT_S0_PS0_S3__param_2];
	ld.param.u64 	%rd17, [_Z14IndexScalarGPUIjEvPKT_S0_PS0_S3__param_3];
	cvta.to.global.u64 	%rd1, %rd17;
	cvta.to.global.u64 	%rd2, %rd16;
	mov.u32 	%r29, %ntid.x;
	mov.u32 	%r30, %ctaid.x;
	mov.u32 	%r31, %tid.x;
	mad.lo.s32 	%r1, %r29, %r30, %r31;
	setp.ge.u32 	%p1, %r1, %r28;
	@%p1 bra 	$L__BB0_86;
	cvta.to.global.u64 	%rd18, %rd15;
	shl.b32 	%r32, %r1, 3;
	mul.wide.u32 	%rd19, %r32, 4;
	add.s64 	%rd20, %rd18, %rd19;
	ld.global.u32 	%r2, [%rd20];
	ld.global.u32 	%r3, [%rd20+4];
	ld.global.u32 	%r4, [%rd20+8];
	ld.global.u32 	%r5, [%rd20+12];
	ld.global.u32 	%r6, [%rd20+16];
	ld.global.u32 	%r7, [%rd20+20];
	ld.global.u32 	%r8, [%rd20+24];
	ld.global.u32 	%r9, [%rd20+28];
	mul.lo.s32 	%r10, %r1, 36;
	mul.wide.u32 	%rd21, %r10, 4;
	add.s64 	%rd3, %rd2, %rd21;
	st.global.u32 	[%rd3], %r2;
	add.s64 	%rd4, %rd1, %rd21;
	st.global.u32 	[%rd4], %r2;
	setp.gt.u32 	%p2, %r3, %r2;
	@%p2 bra 	$L__BB0_3;
	st.global.u32 	[%rd3+4], %r2;
	st.global.u32 	[%rd4+4], %r3;
	bra.uni 	$L__BB0_4;
$L__BB0_3:
	st.global.u32 	[%rd3+4], %r3;
	st.global.u32 	[%rd4+4], %r2;
$L__BB0_4:
	setp.gt.u32 	%p3, %r4, %r2;
	@%p3 bra 	$L__BB0_6;
	st.global.u32 	[%rd3+8], %r2;
	st.global.u32 	[%rd4+8], %r4;
	bra.uni 	$L__BB0_7;
$L__BB0_6:
	st.global.u32 	[%rd3+8], %r4;
	st.global.u32 	[%rd4+8], %r2;
$L__BB0_7:
	setp.gt.u32 	%p4, %r5, %r2;
	@%p4 bra 	$L__BB0_9;
	st.global.u32 	[%rd3+12], %r2;
	st.global.u32 	[%rd4+12], %r5;
	bra.uni 	$L__BB0_10;
$L__BB0_9:
	st.global.u32 	[%rd3+12], %r5;
	st.global.u32 	[%rd4+12], %r2;
$L__BB0_10:
	add.s32 	%r11, %r10, 4;
	setp.gt.u32 	%p5, %r6, %r2;
	@%p5 bra 	$L__BB0_12;
	mul.wide.u32 	%rd22, %r11, 4;
	add.s64 	%rd23, %rd2, %rd22;
	st.global.u32 	[%rd23], %r2;
	add.s64 	%rd24, %rd1, %rd22;
	st.global.u32 	[%rd24], %r6;
	bra.uni 	$L__BB0_13;
$L__BB0_12:
	mul.wide.u32 	%rd25, %r11, 4;
	add.s64 	%rd26, %rd2, %rd25;
	st.global.u32 	[%rd26], %r6;
	add.s64 	%rd27, %rd1, %rd25;
	st.global.u32 	[%rd27], %r2;
$L__BB0_13:
	add.s32 	%r12, %r10, 5;
	setp.gt.u32 	%p6, %r7, %r2;
	@%p6 bra 	$L__BB0_15;
	mul.wide.u32 	%rd28, %r12, 4;
	add.s64 	%rd29, %rd2, %rd28;
	st.global.u32 	[%rd29], %r2;
	add.s64 	%rd30, %rd1, %rd28;
	st.global.u32 	[%rd30], %r7;
	bra.uni 	$L__BB0_16;
$L__BB0_15:
	mul.wide.u32 	%rd31, %r12, 4;
	add.s64 	%rd32, %rd2, %rd31;
	st.global.u32 	[%rd32], %r7;
	add.s64 	%rd33, %rd1, %rd31;
	st.global.u32 	[%rd33], %r2;
$L__BB0_16:
	add.s32 	%r13, %r10, 6;
	setp.gt.u32 	%p7, %r8, %r2;
	@%p7 bra 	$L__BB0_18;
	mul.wide.u32 	%rd34, %r13, 4;
	add.s64 	%rd35, %rd2, %rd34;
	st.global.u32 	[%rd35], %r2;
	add.s64 	%rd36, %rd1, %rd34;
	st.global.u32 	[%rd36], %r8;
	bra.uni 	$L__BB0_19;
$L__BB0_18:
	mul.wide.u32 	%rd37, %r13, 4;
	add.s64 	%rd38, %rd2, %rd37;
	st.global.u32 	[%rd38], %r8;
	add.s64 	%rd39, %rd1, %rd37;
	st.global.u32 	[%rd39], %r2;
$L__BB0_19:
	add.s32 	%r14, %r10, 7;
	setp.gt.u32 	%p8, %r9, %r2;
	@%p8 bra 	$L__BB0_21;
	mul.wide.u32 	%rd40, %r14, 4;
	add.s64 	%rd41, %rd2, %rd40;
	st.global.u32 	[%rd41], %r2;
	add.s64 	%rd42, %rd1, %rd40;
	st.global.u32 	[%rd42], %r9;
	bra.uni 	$L__BB0_22;
$L__BB0_21:
	mul.wide.u32 	%rd43, %r14, 4;
	add.s64 	%rd44, %rd2, %rd43;
	st.global.u32 	[%rd44], %r9;
	add.s64 	%rd45, %rd1, %rd43;
	st.global.u32 	[%rd45], %r2;
$L__BB0_22:
	add.s32 	%r33, %r10, 8;
	mul.wide.u32 	%rd46, %r33, 4;
	add.s64 	%rd5, %rd2, %rd46;
	st.global.u32 	[%rd5], %r3;
	add.s64 	%rd6, %rd1, %rd46;
	st.global.u32 	[%rd6], %r3;
	setp.gt.u32 	%p9, %r4, %r3;
	@%p9 bra 	$L__BB0_24;
	st.global.u32 	[%rd5+4], %r3;
	st.global.u32 	[%rd6+4], %r4;
	bra.uni 	$L__BB0_25;
$L__BB0_24:
	st.global.u32 	[%rd5+4], %r4;
	st.global.u32 	[%rd6+4], %r3;
$L__BB0_25:
	setp.gt.u32 	%p10, %r5, %r3;
	@%p10 bra 	$L__BB0_27;
	st.global.u32 	[%rd5+8], %r3;
	st.global.u32 	[%rd6+8], %r5;
	bra.uni 	$L__BB0_28;
$L__BB0_27:
	st.global.u32 	[%rd5+8], %r5;
	st.global.u32 	[%rd6+8], %r3;
$L__BB0_28:
	setp.gt.u32 	%p11, %r6, %r3;
	@%p11 bra 	$L__BB0_30;
	st.global.u32 	[%rd5+12], %r3;
	st.global.u32 	[%rd6+12], %r6;
	bra.uni 	$L__BB0_31;
$L__BB0_30:
	st.global.u32 	[%rd5+12], %r6;
	st.global.u32 	[%rd6+12], %r3;
$L__BB0_31:
	add.s32 	%r15, %r10, 12;
	setp.gt.u32 	%p12, %r7, %r3;
	@%p12 bra 	$L__BB0_33;
	mul.wide.u32 	%rd47, %r15, 4;
	add.s64 	%rd48, %rd2, %rd47;
	st.global.u32 	[%rd48], %r3;
	add.s64 	%rd49, %rd1, %rd47;
	st.global.u32 	[%rd49], %r7;
	bra.uni 	$L__BB0_34;
$L__BB0_33:
	mul.wide.u32 	%rd50, %r15, 4;
	add.s64 	%rd51, %rd2, %rd50;
	st.global.u32 	[%rd51], %r7;
	add.s64 	%rd52, %rd1, %rd50;
	st.global.u32 	[%rd52], %r3;
$L__BB0_34:
	add.s32 	%r16, %r10, 13;
	setp.gt.u32 	%p13, %r8, %r3;
	@%p13 bra 	$L__BB0_36;
	mul.wide.u32 	%rd53, %r16, 4;
	add.s64 	%rd54, %rd2, %rd53;
	st.global.u32 	[%rd54], %r3;
	add.s64 	%rd55, %rd1, %rd53;
	st.global.u32 	[%rd55], %r8;
	bra.uni 	$L__BB0_37;
$L__BB0_36:
	mul.wide.u32 	%rd56, %r16, 4;
	add.s64 	%rd57, %rd2, %rd56;
	st.global.u32 	[%rd57], %r8;
	add.s64 	%rd58, %rd1, %rd56;
	st.global.u32 	[%rd58], %r3;
$L__BB0_37:
	add.s32 	%r17, %r10, 14;
	setp.gt.u32 	%p14, %r9, %r3;
	@%p14 bra 	$L__BB0_39;
	mul.wide.u32 	%rd59, %r17, 4;
	add.s64 	%rd60, %rd2, %rd59;
	st.global.u32 	[%rd60], %r3;
	add.s64 	%rd61, %rd1, %rd59;
	st.global.u32 	[%rd61], %r9;
	bra.uni 	$L__BB0_40;
$L__BB0_39:
	mul.wide.u32 	%rd62, %r17, 4;
	add.s64 	%rd63, %rd2, %rd62;
	st.global.u32 	[%rd63], %r9;
	add.s64 	%rd64, %rd1, %rd62;
	st.global.u32 	[%rd64], %r3;
$L__BB0_40:
	add.s32 	%r34, %r10, 15;
	mul.wide.u32 	%rd65, %r34, 4;
	add.s64 	%rd66, %rd2, %rd65;
	st.global.u32 	[%rd66], %r4;
	add.s64 	%rd67, %rd1, %rd65;
	st.global.u32 	[%rd67], %r4;
	add.s32 	%r18, %r10, 16;
	setp.gt.u32 	%p15, %r5, %r4;
	@%p15 bra 	$L__BB0_42;
	mul.wide.u32 	%rd68, %r18, 4;
	add.s64 	%rd69, %rd2, %rd68;
	st.global.u32 	[%rd69], %r4;
	add.s64 	%rd70, %rd1, %rd68;
	st.global.u32 	[%rd70], %r5;
	bra.uni 	$L__BB0_43;
$L__BB0_42:
	mul.wide.u32 	%rd71, %r18, 4;
	add.s64 	%rd72, %rd2, %rd71;
	st.global.u32 	[%rd72], %r5;
	add.s64 	%rd73, %rd1, %rd71;
	st.global.u32 	[%rd73], %r4;
$L__BB0_43:
	add.s32 	%r19, %r10, 17;
	setp.gt.u32 	%p16, %r6, %r4;
	@%p16 bra 	$L__BB0_45;
	mul.wide.u32 	%rd74, %r19, 4;
	add.s64 	%rd75, %rd2, %rd74;
	st.global.u32 	[%rd75], %r4;
	add.s64 	%rd76, %rd1, %rd74;
	st.global.u32 	[%rd76], %r6;
	bra.uni 	$L__BB0_46;
$L__BB0_45:
	mul.wide.u32 	%rd77, %r19, 4;
	add.s64 	%rd78, %rd2, %rd77;
	st.global.u32 	[%rd78], %r6;
	add.s64 	%rd79, %rd1, %rd77;
	st.global.u32 	[%rd79], %r4;
$L__BB0_46:
	add.s32 	%r20, %r10, 18;
	setp.gt.u32 	%p17, %r7, %r4;
	@%p17 bra 	$L__BB0_48;
	mul.wide.u32 	%rd80, %r20, 4;
	add.s64 	%rd81, %rd2, %rd80;
	st.global.u32 	[%rd81], %r4;
	add.s64 	%rd82, %rd1, %rd80;
	st.global.u32 	[%rd82], %r7;
	bra.uni 	$L__BB0_49;
$L__BB0_48:
	mul.wide.u32 	%rd83, %r20, 4;
	add.s64 	%rd84, %rd2, %rd83;
	st.global.u32 	[%rd84], %r7;
	add.s64 	%rd85, %rd1, %rd83;
	st.global.u32 	[%rd85], %r4;
$L__BB0_49:
	add.s32 	%r21, %r10, 19;
	setp.gt.u32 	%p18, %r8, %r4;
	@%p18 bra 	$L__BB0_51;
	mul.wide.u32 	%rd86, %r21, 4;
	add.s64 	%rd87, %rd2, %rd86;
	st.global.u32 	[%rd87], %r4;
	add.s64 	%rd88, %rd1, %rd86;
	st.global.u32 	[%rd88], %r8;
	bra.uni 	$L__BB0_52;
$L__BB0_51:
	mul.wide.u32 	%rd89, %r21, 4;
	add.s64 	%rd90, %rd2, %rd89;
	st.global.u32 	[%rd90], %r8;
	add.s64 	%rd91, %rd1, %rd89;
	st.global.u32 	[%rd91], %r4;
$L__BB0_52:
	add.s32 	%r22, %r10, 20;
	setp.gt.u32 	%p19, %r9, %r4;
	@%p19 bra 	$L__BB0_54;
	mul.wide.u32 	%rd92, %r22, 4;
	add.s64 	%rd93, %rd2, %rd92;
	st.global.u32 	[%rd93], %r4;
	add.s64 	%rd94, %rd1, %rd92;
	st.global.u32 	[%rd94], %r9;
	bra.uni 	$L__BB0_55;
$L__BB0_54:
	mul.wide.u32 	%rd95, %r22, 4;
	add.s64 	%rd96, %rd2, %rd95;
	st.global.u32 	[%rd96], %r9;
	add.s64 	%rd97, %rd1, %rd95;
	st.global.u32 	[%rd97], %r4;
$L__BB0_55:
	add.s32 	%r35, %r10, 21;
	mul.wide.u32 	%rd98, %r35, 4;
	add.s64 	%rd7, %rd2, %rd98;
	st.global.u32 	[%rd7], %r5;
	add.s64 	%rd8, %rd1, %rd98;
	st.global.u32 	[%rd8], %r5;
	setp.gt.u32 	%p20, %r6, %r5;
	@%p20 bra 	$L__BB0_57;
	st.global.u32 	[%rd7+4], %r5;
	st.global.u32 	[%rd8+4], %r6;
	bra.uni 	$L__BB0_58;
$L__BB0_57:
	st.global.u32 	[%rd7+4], %r6;
	st.global.u32 	[%rd8+4], %r5;
$L__BB0_58:
	setp.gt.u32 	%p21, %r7, %r5;
	@%p21 bra 	$L__BB0_60;
	st.global.u32 	[%rd7+8], %r5;
	st.global.u32 	[%rd8+8], %r7;
	bra.uni 	$L__BB0_61;
$L__BB0_60:
	st.global.u32 	[%rd7+8], %r7;
	st.global.u32 	[%rd8+8], %r5;
$L__BB0_61:
	add.s32 	%r23, %r10, 24;
	setp.gt.u32 	%p22, %r8, %r5;
	@%p22 bra 	$L__BB0_63;
	mul.wide.u32 	%rd99, %r23, 4;
	add.s64 	%rd100, %rd2, %rd99;
	st.global.u32 	[%rd100], %r5;
	add.s64 	%rd101, %rd1, %rd99;
	st.global.u32 	[%rd101], %r8;
	bra.uni 	$L__BB0_64;
$L__BB0_63:
	mul.wide.u32 	%rd102, %r23, 4;
	add.s64 	%rd103, %rd2, %rd102;
	st.global.u32 	[%rd103], %r8;
	add.s64 	%rd104, %rd1, %rd102;
	st.global.u32 	[%rd104], %r5;
$L__BB0_64:
	add.s32 	%r24, %r10, 25;
	setp.gt.u32 	%p23, %r9, %r5;
	@%p23 bra 	$L__BB0_66;
	mul.wide.u32 	%rd105, %r24, 4;
	add.s64 	%rd106, %rd2, %rd105;
	st.global.u32 	[%rd106], %r5;
	add.s64 	%rd107, %rd1, %rd105;
	st.global.u32 	[%rd107], %r9;
	bra.uni 	$L__BB0_67;
$L__BB0_66:
	mul.wide.u32 	%rd108, %r24, 4;
	add.s64 	%rd109, %rd2, %rd108;
	st.global.u32 	[%rd109], %r9;
	add.s64 	%rd110, %rd1, %rd108;
	st.global.u32 	[%rd110], %r5;
$L__BB0_67:
	add.s32 	%r36, %r10, 26;
	mul.wide.u32 	%rd111, %r36, 4;
	add.s64 	%rd9, %rd2, %rd111;
	st.global.u32 	[%rd9], %r6;
	add.s64 	%rd10, %rd1, %rd111;
	st.global.u32 	[%rd10], %r6;
	setp.gt.u32 	%p24, %r7, %r6;
	@%p24 bra 	$L__BB0_69;
	st.global.u32 	[%rd9+4], %r6;
	st.global.u32 	[%rd10+4], %r7;
	bra.uni 	$L__BB0_70;
$L__BB0_69:
	st.global.u32 	[%rd9+4], %r7;
	st.global.u32 	[%rd10+4], %r6;
$L__BB0_70:
	add.s32 	%r25, %r10, 28;
	setp.gt.u32 	%p25, %r8, %r6;
	@%p25 bra 	$L__BB0_72;
	mul.wide.u32 	%rd112, %r25, 4;
	add.s64 	%rd113, %rd2, %rd112;
	st.global.u32 	[%rd113], %r6;
	add.s64 	%rd114, %rd1, %rd112;
	st.global.u32 	[%rd114], %r8;
	bra.uni 	$L__BB0_73;
$L__BB0_72:
	mul.wide.u32 	%rd115, %r25, 4;
	add.s64 	%rd116, %rd2, %rd115;
	st.global.u32 	[%rd116], %r8;
	add.s64 	%rd117, %rd1, %rd115;
	st.global.u32 	[%rd117], %r6;
$L__BB0_73:
	add.s32 	%r26, %r10, 29;
	setp.gt.u32 	%p26, %r9, %r6;
	@%p26 bra 	$L__BB0_75;
	mul.wide.u32 	%rd118, %r26, 4;
	add.s64 	%rd119, %rd2, %rd118;
	st.global.u32 	[%rd119], %r6;
	add.s64 	%rd120, %rd1, %rd118;
	st.global.u32 	[%rd120], %r9;
	bra.uni 	$L__BB0_76;
$L__BB0_75:
	mul.wide.u32 	%rd121, %r26, 4;
	add.s64 	%rd122, %rd2, %rd121;
	st.global.u32 	[%rd122], %r9;
	add.s64 	%rd123, %rd1, %rd121;
	st.global.u32 	[%rd123], %r6;
$L__BB0_76:
	add.s32 	%r37, %r10, 30;
	mul.wide.u32 	%rd124, %r37, 4;
	add.s64 	%rd11, %rd2, %rd124;
	st.global.u32 	[%rd11], %r7;
	add.s64 	%rd12, %rd1, %rd124;
	st.global.u32 	[%rd12], %r7;
	setp.gt.u32 	%p27, %r8, %r7;
	@%p27 bra 	$L__BB0_78;
	st.global.u32 	[%rd11+4], %r7;
	st.global.u32 	[%rd12+4], %r8;
	bra.uni 	$L__BB0_79;
$L__BB0_78:
	st.global.u32 	[%rd11+4], %r8;
	st.global.u32 	[%rd12+4], %r7;
$L__BB0_79:
	add.s32 	%r27, %r10, 32;
	setp.gt.u32 	%p28, %r9, %r7;
	@%p28 bra 	$L__BB0_81;
	mul.wide.u32 	%rd125, %r27, 4;
	add.s64 	%rd126, %rd2, %rd125;
	st.global.u32 	[%rd126], %r7;
	add.s64 	%rd127, %rd1, %rd125;
	st.global.u32 	[%rd127], %r9;
	bra.uni 	$L__BB0_82;
$L__BB0_81:
	mul.wide.u32 	%rd128, %r27, 4;
	add.s64 	%rd129, %rd2, %rd128;
	st.global.u32 	[%rd129], %r9;
	add.s64 	%rd130, %rd1, %rd128;
	st.global.u32 	[%rd130], %r7;
$L__BB0_82:
	add.s32 	%r38, %r10, 33;
	mul.wide.u32 	%rd131, %r38, 4;
	add.s64 	%rd13, %rd2, %rd131;
	st.global.u32 	[%rd13], %r8;
	add.s64 	%rd14, %rd1, %rd131;
	st.global.u32 	[%rd14], %r8;
	setp.gt.u32 	%p29, %r9, %r8;
	@%p29 bra 	$L__BB0_84;
	st.global.u32 	[%rd13+4], %r8;
	st.global.u32 	[%rd14+4], %r9;
	bra.uni 	$L__BB0_85;
$L__BB0_84:
	st.global.u32 	[%rd13+4], %r9;
	st.global.u32 	[%rd14+4], %r8;
$L__BB0_85:
	st.global.u32 	[%rd13+8], %r9;
	st.global.u32 	[%rd14+8], %r9;
$L__BB0_86:
	ret;

}
	// .globl	_Z14IndexScalarGPUImEvPKT_S0_PS0_S3_
.visible .entry _Z14IndexScalarGPUImEvPKT_S0_PS0_S3_(
	.param .u64 .ptr .align 1 _Z14IndexScalarGPUImEvPKT_S0_PS0_S3__param_0,
	.param .u64 _Z14IndexScalarGPUImEvPKT_S0_PS0_S3__param_1,
	.param .u64 .ptr .align 1 _Z14IndexScalarGPUImEvPKT_S0_PS0_S3__param_2,
	.param .u64 .ptr .align 1 _Z14IndexScalarGPUImEvPKT_S0_PS0_S3__param_3
)
{
	.reg .pred 	%p<30>;
	.reg .b32 	%r<7>;
	.reg .b64 	%rd<78>;

	ld.param.u64 	%rd39, [_Z14IndexScalarGPUImEvPKT_S0_PS0_S3__param_0];
	ld.param.u64 	%rd42, [_Z14IndexScalarGPUImEvPKT_S0_PS0_S3__param_1];
	ld.param.u64 	%rd40, [_Z14IndexScalarGPUImEvPKT_S0_PS0_S3__param_2];
	ld.param.u64 	%rd41, [_Z14IndexScalarGPUImEvPKT_S0_PS0_S3__param_3];
	mov.u32 	%r2, %ntid.x;
	mov.u32 	%r3, %ctaid.x;
	mov.u32 	%r4, %tid.x;
	mad.lo.s32 	%r1, %r2, %r3, %r4;
	cvt.s64.s32 	%rd43, %r1;
	setp.le.u64 	%p1, %rd42, %rd43;
	@%p1 bra 	$L__BB1_86;
	cvta.to.global.u64 	%rd44, %rd40;
	cvta.to.global.u64 	%rd45, %rd41;
	cvta.to.global.u64 	%rd46, %rd39;
	shl.b32 	%r5, %r1, 3;
	mul.wide.s32 	%rd47, %r5, 8;
	add.s64 	%rd48, %rd46, %rd47;
	ld.global.u64 	%rd56, [%rd48];
	ld.global.u64 	%rd62, [%rd48+8];
	ld.global.u64 	%rd67, [%rd48+16];
	ld.global.u64 	%rd71, [%rd48+24];
	ld.global.u64 	%rd74, [%rd48+32];
	ld.global.u64 	%rd76, [%rd48+40];
	ld.global.u64 	%rd77, [%rd48+48];
	ld.global.u64 	%rd8, [%rd48+56];
	mul.lo.s32 	%r6, %r1, 36;
	mul.wide.s32 	%rd49, %r6, 8;
	add.s64 	%rd9, %rd44, %rd49;
	st.global.u64 	[%rd9], %rd56;
	add.s64 	%rd10, %rd45, %rd49;
	st.global.u64 	[%rd10], %rd56;
	setp.gt.u64 	%p2, %rd62, %rd56;
	@%p2 bra 	$L__BB1_3;
	st.global.u64 	[%rd9+8], %rd56;
	mov.u64 	%rd50, %rd62;
	bra.uni 	$L__BB1_4;
$L__BB1_3:
	st.global.u64 	[%rd9+8], %rd62;
	mov.u64 	%rd50, %rd56;
$L__BB1_4:
	st.global.u64 	[%rd10+8], %rd50;
	setp.gt.u64 	%p3, %rd67, %rd56;
	@%p3 bra 	$L__BB1_6;
	st.global.u64 	[%rd9+16], %rd56;
	mov.u64 	%rd51, %rd67;
	bra.uni 	$L__BB1_7;
$L__BB1_6:
	st.global.u64 	[%rd9+16], %rd67;
	mov.u64 	%rd51, %rd56;
$L__BB1_7:
	st.global.u64 	[%rd10+16], %rd51;
	setp.gt.u64 	%p4, %rd71, %rd56;
	@%p4 bra 	$L__BB1_9;
	st.global.u64 	[%rd9+24], %rd56;
	mov.u64 	%rd52, %rd71;
	bra.uni 	$L__BB1_10;
$L__BB1_9:
	st.global.u64 	[%rd9+24], %rd71;
	mov.u64 	%rd52, %rd56;
$L__BB1_10:
	st.global.u64 	[%rd10+24], %rd52;
	setp.gt.u64 	%p5, %rd74, %rd56;
	@%p5 bra 	$L__BB1_12;
	st.global.u64 	[%rd9+32], %rd56;
	mov.u64 	%rd53, %rd74;
	bra.uni 	$L__BB1_13;
$L__BB1_12:
	st.global.u64 	[%rd9+32], %rd74;
	mov.u64 	%rd53, %rd56;
$L__BB1_13:
	st.global.u64 	[%rd10+32], %rd53;
	setp.gt.u64 	%p6, %rd76, %rd56;
	@%p6 bra 	$L__BB1_15;
	st.global.u64 	[%rd9+40], %rd56;
	mov.u64 	%rd54, %rd76;
	bra.uni 	$L__BB1_16;
$L__BB1_15:
	st.global.u64 	[%rd9+40], %rd76;
	mov.u64 	%rd54, %rd56;
$L__BB1_16:
	st.global.u64 	[%rd10+40], %rd54;
	setp.gt.u64 	%p7, %rd77, %rd56;
	@%p7 bra 	$L__BB1_18;
	st.global.u64 	[%rd9+48], %rd56;
	mov.u64 	%rd55, %rd77;
	bra.uni 	$L__BB1_19;
$L__BB1_18:
	st.global.u64 	[%rd9+48], %rd77;
	mov.u64 	%rd55, %rd56;
$L__BB1_19:
	st.global.u64 	[%rd10+48], %rd55;
	setp.gt.u64 	%p8, %rd8, %rd56;
	@%p8 bra 	$L__BB1_21;
	st.global.u64 	[%rd9+56], %rd56;
	mov.u64 	%rd56, %rd8;
	bra.uni 	$L__BB1_22;
$L__BB1_21:
	st.global.u64 	[%rd9+56], %rd8;
$L__BB1_22:
	st.global.u64 	[%rd10+56], %rd56;
	st.global.u64 	[%rd9+64], %rd62;
	st.global.u64 	[%rd10+64], %rd62;
	setp.gt.u64 	%p9, %rd67, %rd62;
	@%p9 bra 	$L__BB1_24;
	st.global.u64 	[%rd9+72], %rd62;
	mov.u64 	%rd57, %rd67;
	bra.uni 	$L__BB1_25;
$L__BB1_24:
	st.global.u64 	[%rd9+72], %rd67;
	mov.u64 	%rd57, %rd62;
$L__BB1_25:
	st.global.u64 	[%rd10+72], %rd57;
	setp.gt.u64 	%p10, %rd71, %rd62;
	@%p10 bra 	$L__BB1_27;
	st.global.u64 	[%rd9+80], %rd62;
	mov.u64 	%rd58, %rd71;
	bra.uni 	$L__BB1_28;
$L__BB1_27:
	st.global.u64 	[%rd9+80], %rd71;
	mov.u64 	%rd58, %rd62;
$L__BB1_28:
	st.global.u64 	[%rd10+80], %rd58;
	setp.gt.u64 	%p11, %rd74, %rd62;
	@%p11 bra 	$L__BB1_30;
	st.global.u64 	[%rd9+88], %rd62;
	mov.u64 	%rd59, %rd74;
	bra.uni 	$L__BB1_31;
$L__BB1_30:
	st.global.u64 	[%rd9+88], %rd74;
	mov.u64 	%rd59, %rd62;
$L__BB1_31:
	st.global.u64 	[%rd10+88], %rd59;
	setp.gt.u64 	%p12, %rd76, %rd62;
	@%p12 bra 	$L__BB1_33;
	st.global.u64 	[%rd9+96], %rd62;
	mov.u64 	%rd60, %rd76;
	bra.uni 	$L__BB1_34;
$L__BB1_33:
	st.global.u64 	[%rd9+96], %rd76;
	mov.u64 	%rd60, %rd62;
$L__BB1_34:
	st.global.u64 	[%rd10+96], %rd60;
	setp.gt.u64 	%p13, %rd77, %rd62;
	@%p13 bra 	$L__BB1_36;
	st.global.u64 	[%rd9+104], %rd62;
	mov.u64 	%rd61, %rd77;
	bra.uni 	$L__BB1_37;
$L__BB1_36:
	st.global.u64 	[%rd9+104], %rd77;
	mov.u64 	%rd61, %rd62;
$L__BB1_37:
	st.global.u64 	[%rd10+104], %rd61;
	setp.gt.u64 	%p14, %rd8, %rd62;
	@%p14 bra 	$L__BB1_39;
	st.global.u64 	[%rd9+112], %rd62;
	mov.u64 	%rd62, %rd8;
	bra.uni 	$L__BB1_40;
$L__BB1_39:
	st.global.u64 	[%rd9+112], %rd8;
$L__BB1_40:
	st.global.u64 	[%rd10+112], %rd62;
	st.global.u64 	[%rd9+120], %rd67;
	st.global.u64 	[%rd10+120], %rd67;
	setp.gt.u64 	%p15, %rd71, %rd67;
	@%p15 bra 	$L__BB1_42;
	st.global.u64 	[%rd9+128], %rd67;
	mov.u64 	%rd63, %rd71;
	bra.uni 	$L__BB1_43;
$L__BB1_42:
	st.global.u64 	[%rd9+128], %rd71;
	mov.u64 	%rd63, %rd67;
$L__BB1_43:
	st.global.u64 	[%rd10+128], %rd63;
	setp.gt.u64 	%p16, %rd74, %rd67;
	@%p16 bra 	$L__BB1_45;
	st.global.u64 	[%rd9+136], %rd67;
	mov.u64 	%rd64, %rd74;
	bra.uni 	$L__BB1_46;
$L__BB1_45:
	st.global.u64 	[%rd9+136], %rd74;
	mov.u64 	%rd64, %rd67;
$L__BB1_46:
	st.global.u64 	[%rd10+136], %rd64;
	setp.gt.u64 	%p17, %rd76, %rd67;
	@%p17 bra 	$L__BB1_48;
	st.global.u64 	[%rd9+144], %rd67;
	mov.u64 	%rd65, %rd76;
	bra.uni 	$L__BB1_49;
$L__BB1_48:
	st.global.u64 	[%rd9+144], %rd76;
	mov.u64 	%rd65, %rd67;
$L__BB1_49:
	st.global.u64 	[%rd10+144], %rd65;
	setp.gt.u64 	%p18, %rd77, %rd67;
	@%p18 bra 	$L__BB1_51;
	st.global.u64 	[%rd9+152], %rd67;
	mov.u64 	%rd66, %rd77;
	bra.uni 	$L__BB1_52;
$L__BB1_51:
	st.global.u64 	[%rd9+152], %rd77;
	mov.u64 	%rd66, %rd67;
$L__BB1_52:
	st.global.u64 	[%rd10+152], %rd66;
	setp.gt.u64 	%p19, %rd8, %rd67;
	@%p19 bra 	$L__BB1_54;
	st.global.u64 	[%rd9+160], %rd67;
	mov.u64 	%rd67, %rd8;
	bra.uni 	$L__BB1_55;
$L__BB1_54:
	st.global.u64 	[%rd9+160], %rd8;
$L__BB1_55:
	st.global.u64 	[%rd10+160], %rd67;
	st.global.u64 	[%rd9+168], %rd71;
	st.global.u64 	[%rd10+168], %rd71;
	setp.gt.u64 	%p20, %rd74, %rd71;
	@%p20 bra 	$L__BB1_57;
	st.global.u64 	[%rd9+176], %rd71;
	mov.u64 	%rd68, %rd74;
	bra.uni 	$L__BB1_58;
$L__BB1_57:
	st.global.u64 	[%rd9+176], %rd74;
	mov.u64 	%rd68, %rd71;
$L__BB1_58:
	st.global.u64 	[%rd10+176], %rd68;
	setp.gt.u64 	%p21, %rd76, %rd71;
	@%p21 bra 	$L__BB1_60;
	st.global.u64 	[%rd9+184], %rd71;
	mov.u64 	%rd69, %rd76;
	bra.uni 	$L__BB1_61;
$L__BB1_60:
	st.global.u64 	[%rd9+184], %rd76;
	mov.u64 	%rd69, %rd71;
$L__BB1_61:
	st.global.u64 	[%rd10+184], %rd69;
	setp.gt.u64 	%p22, %rd77, %rd71;
	@%p22 bra 	$L__BB1_63;
	st.global.u64 	[%rd9+192], %rd71;
	mov.u64 	%rd70, %rd77;
	bra.uni 	$L__BB1_64;
$L__BB1_63:
	st.global.u64 	[%rd9+192], %rd77;
	mov.u64 	%rd70, %rd71;
$L__BB1_64:
	st.global.u64 	[%rd10+192], %rd70;
	setp.gt.u64 	%p23, %rd8, %rd71;
	@%p23 bra 	$L__BB1_66;
	st.global.u64 	[%rd9+200], %rd71;
	mov.u64 	%rd71, %rd8;
	bra.uni 	$L__BB1_67;
$L__BB1_66:
	st.global.u64 	[%rd9+200], %rd8;
$L__BB1_67:
	st.global.u64 	[%rd10+200], %rd71;
	st.global.u64 	[%rd9+208], %rd74;
	st.global.u64 	[%rd10+208], %rd74;
	setp.gt.u64 	%p24, %rd76, %rd74;
	@%p24 bra 	$L__BB1_69;
	st.global.u64 	[%rd9+216], %rd74;
	mov.u64 	%rd72, %rd76;
	bra.uni 	$L__BB1_70;
$L__BB1_69:
	st.global.u64 	[%rd9+216], %rd76;
	mov.u64 	%rd72, %rd74;
$L__BB1_70:
	st.global.u64 	[%rd10+216], %rd72;
	setp.gt.u64 	%p25, %rd77, %rd74;
	@%p25 bra 	$L__BB1_72;
	st.global.u64 	[%rd9+224], %rd74;
	mov.u64 	%rd73, %rd77;
	bra.uni 	$L__BB1_73;
$L__BB1_72:
	st.global.u64 	[%rd9+224], %rd77;
	mov.u64 	%rd73, %rd74;
$L__BB1_73:
	st.global.u64 	[%rd10+224], %rd73;
	setp.gt.u64 	%p26, %rd8, %rd74;
	@%p26 bra 	$L__BB1_75;
	st.global.u64 	[%rd9+232], %rd74;
	mov.u64 	%rd74, %rd8;
	bra.uni 	$L__BB1_76;
$L__BB1_75:
	st.global.u64 	[%rd9+232], %rd8;
$L__BB1_76:
	st.global.u64 	[%rd10+232], %rd74;
	st.global.u64 	[%rd9+240], %rd76;
	st.global.u64 	[%rd10+240], %rd76;
	setp.gt.u64 	%p27, %rd77, %rd76;
	@%p27 bra 	$L__BB1_78;
	st.global.u64 	[%rd9+248], %rd76;
	mov.u64 	%rd75, %rd77;
	bra.uni 	$L__BB1_79;
$L__BB1_78:
	st.global.u64 	[%rd9+248], %rd77;
	mov.u64 	%rd75, %rd76;
$L__BB1_79:
	st.global.u64 	[%rd10+248], %rd75;
	setp.gt.u64 	%p28, %rd8, %rd76;
	@%p28 bra 	$L__BB1_81;
	st.global.u64 	[%rd9+256], %rd76;
	mov.u64 	%rd76, %rd8;
	bra.uni 	$L__BB1_82;
$L__BB1_81:
	st.global.u64 	[%rd9+256], %rd8;
$L__BB1_82:
	st.global.u64 	[%rd10+256], %rd76;
	st.global.u64 	[%rd9+264], %rd77;
	st.global.u64 	[%rd10+264], %rd77;
	setp.gt.u64 	%p29, %rd8, %rd77;
	@%p29 bra 	$L__BB1_84;
	st.global.u64 	[%rd9+272], %rd77;
	mov.u64 	%rd77, %rd8;
	bra.uni 	$L__BB1_85;
$L__BB1_84:
	st.global.u64 	[%rd9+272], %rd8;
$L__BB1_85:
	st.global.u64 	[%rd10+272], %rd77;
	st.global.u64 	[%rd9+280], %rd8;
	st.global.u64 	[%rd10+280], %rd8;
$L__BB1_86:
	ret;

}


// ===== COMPILED SASS (sm_100) =====

	.target	sm_100

	.elftype	@"ET_EXEC"


//--------------------- .note.nv.tkinfo           --------------------------
	.section	.note.nv.tkinfo,"",@"SHT_NOTE"
	.sectionflags	@"SHF_NOTE_NV_TKINFO"
	.tkinfo
        /*0018*/ 	.word	0x00000002
        /*0030*/ 	.string	""
        /*0030*/ 	.string	"ptxas"
        /*0030*/ 	.string	"Cuda compilation tools, release 13.0, V13.0.88"
        /*0030*/ 	.string	"Build cuda_13.0.r13.0/compiler.36424714_0"
        /*0030*/ 	.string	"-arch sm_100 -m 64 "



//--------------------- .note.nv.cuinfo           --------------------------
	.section	.note.nv.cuinfo,"",@"SHT_NOTE"
	.sectionflags	@"SHF_NOTE_NV_CUINFO"
        /*0018*/ 	.short	0x0002
        /*001a*/ 	.short	0x0064
        /*001c*/ 	.short	0x0082
	.zero		2


//--------------------- .nv.info                  --------------------------
	.section	.nv.info,"",@"SHT_CUDA_INFO"
	.align	4


	//----- nvinfo : EIATTR_REGCOUNT
	.align		4
        /*0000*/ 	.byte	0x04, 0x2f
        /*0002*/ 	.short	(.L_1 - .L_0)
	.align		4
.L_0:
        /*0004*/ 	.word	index@(_Z14IndexScalarGPUIjEvPKT_S0_PS0_S3_)
        /*0008*/ 	.word	0x00000020


	//----- nvinfo : EIATTR_FRAME_SIZE
	.align		4
.L_1:
        /*000c*/ 	.byte	0x04, 0x11
        /*000e*/ 	.short	(.L_3 - .L_2)
	.align		4
.L_2:
        /*0010*/ 	.word	index@(_Z14IndexScalarGPUIjEvPKT_S0_PS0_S3_)
        /*0014*/ 	.word	0x00000000


	//----- nvinfo : EIATTR_REGCOUNT
	.align		4
.L_3:
        /*0018*/ 	.byte	0x04, 0x2f
        /*001a*/ 	.short	(.L_5 - .L_4)
	.align		4
.L_4:
        /*001c*/ 	.word	index@(_Z14IndexScalarGPUImEvPKT_S0_PS0_S3_)
        /*0020*/ 	.word	0x00000020


	//----- nvinfo : EIATTR_FRAME_SIZE
	.align		4
.L_5:
        /*0024*/ 	.byte	0x04, 0x11
        /*0026*/ 	.short	(.L_7 - .L_6)
	.align		4
.L_6:
        /*0028*/ 	.word	index@(_Z14IndexScalarGPUImEvPKT_S0_PS0_S3_)
        /*002c*/ 	.word	0x00000000


	//----- nvinfo : EIATTR_MIN_STACK_SIZE
	.align		4
.L_7:
        /*0030*/ 	.byte	0x04, 0x12
        /*0032*/ 	.short	(.L_9 - .L_8)
	.align		4
.L_8:
        /*0034*/ 	.word	index@(_Z14IndexScalarGPUImEvPKT_S0_PS0_S3_)
        /*0038*/ 	.word	0x00000000


	//----- nvinfo : EIATTR_MIN_STACK_SIZE
	.align		4
.L_9:
        /*003c*/ 	.byte	0x04, 0x12
        /*003e*/ 	.short	(.L_11 - .L_10)
	.align		4
.L_10:
        /*0040*/ 	.word	index@(_Z14IndexScalarGPUIjEvPKT_S0_PS0_S3_)
        /*0044*/ 	.word	0x00000000
.L_11:


//--------------------- .nv.compat                --------------------------
	.section	.nv.compat,"",@"SHT_CUDA_COMPAT_INFO"
	.align	4
        /*0000*/ 	.byte	0x02, 0x09, 0x00, 0x00, 0x02, 0x02, 0x01, 0x00, 0x02, 0x05, 0x05, 0x00, 0x03, 0x07, 0x01, 0x01
        /*0010*/ 	.byte	0x02, 0x03, 0x00, 0x00, 0x02, 0x06, 0x01, 0x00, 0x04, 0x0b, 0x08, 0x00, 0x09, 0x00, 0x00, 0x00
        /*0020*/ 	.byte	0x00, 0x00, 0x00, 0x00


//--------------------- .nv.info._Z14IndexScalarGPUImEvPKT_S0_PS0_S3_ --------------------------
	.section	.nv.info._Z14IndexScalarGPUImEvPKT_S0_PS0_S3_,"",@"SHT_CUDA_INFO"
	.sectionflags	@""
	.align	4


	//----- nvinfo : EIATTR_CUDA_API_VERSION
	.align		4
        /*0000*/ 	.byte	0x04, 0x37
        /*0002*/ 	.short	(.L_13 - .L_12)
.L_12:
        /*0004*/ 	.word	0x00000082


	//----- nvinfo : EIATTR_KPARAM_INFO
	.align		4
.L_13:
        /*0008*/ 	.byte	0x04, 0x17
        /*000a*/ 	.short	(.L_15 - .L_14)
.L_14:
        /*000c*/ 	.word	0x00000000
        /*0010*/ 	.short	0x0003
        /*0012*/ 	.short	0x0018
        /*0014*/ 	.byte	0x00, 0xf5, 0x21, 0x00


	//----- nvinfo : EIATTR_KPARAM_INFO
	.align		4
.L_15:
        /*0018*/ 	.byte	0x04, 0x17
        /*001a*/ 	.short	(.L_17 - .L_16)
.L_16:
        /*001c*/ 	.word	0x00000000
        /*0020*/ 	.short	0x0002
        /*0022*/ 	.short	0x0010
        /*0024*/ 	.byte	0x00, 0xf5, 0x21, 0x00


	//----- nvinfo : EIATTR_KPARAM_INFO
	.align		4
.L_17:
        /*0028*/ 	.byte	0x04, 0x17
        /*002a*/ 	.short	(.L_19 - .L_18)
.L_18:
        /*002c*/ 	.word	0x00000000
        /*0030*/ 	.short	0x0001
        /*0032*/ 	.short	0x0008
        /*0034*/ 	.byte	0x00, 0xf0, 0x21, 0x00


	//----- nvinfo : EIATTR_KPARAM_INFO
	.align		4
.L_19:
        /*0038*/ 	.byte	0x04, 0x17
        /*003a*/ 	.short	(.L_21 - .L_20)
.L_20:
        /*003c*/ 	.word	0x00000000
        /*0040*/ 	.short	0x0000
        /*0042*/ 	.short	0x0000
        /*0044*/ 	.byte	0x00, 0xf5, 0x21, 0x00


	//----- nvinfo : EIATTR_SPARSE_MMA_MASK
	.align		4
.L_21:
        /*0048*/ 	.byte	0x03, 0x50
        /*004a*/ 	.short	0x0000


	//----- nvinfo : EIATTR_MAXREG_COUNT
	.align		4
        /*004c*/ 	.byte	0x03, 0x1b
        /*004e*/ 	.short	0x00ff


	//----- nvinfo : EIATTR_MERCURY_ISA_VERSION
	.align		4
        /*0050*/ 	.byte	0x03, 0x5f
        /*0052*/ 	.short	0x0101


	//----- nvinfo : EIATTR_VRC_CTA_INIT_COUNT
	.align		4
        /*0054*/ 	.byte	0x02, 0x4a
	.zero		1
	.zero		1


	//----- nvinfo : EIATTR_EXIT_INSTR_OFFSETS
	.align		4
        /*0058*/ 	.byte	0x04, 0x1c
        /*005a*/ 	.short	(.L_23 - .L_22)


	//   ....[0]....
.L_22:
        /*005c*/ 	.word	0x00000090


	//   ....[1]....
        /*0060*/ 	.word	0x00001190


	//----- nvinfo : EIATTR_CBANK_PARAM_SIZE
	.align		4
.L_23:
        /*0064*/ 	.byte	0x03, 0x19
        /*0066*/ 	.short	0x0020


	//----- nvinfo : EIATTR_PARAM_CBANK
	.align		4
        /*0068*/ 	.byte	0x04, 0x0a
        /*006a*/ 	.short	(.L_25 - .L_24)
	.align		4
.L_24:
        /*006c*/ 	.word	index@(.nv.constant0._Z14IndexScalarGPUImEvPKT_S0_PS0_S3_)
        /*0070*/ 	.short	0x0380
        /*0072*/ 	.short	0x0020


	//----- nvinfo : EIATTR_SW_WAR
	.align		4
.L_25:
        /*0074*/ 	.byte	0x04, 0x36
        /*0076*/ 	.short	(.L_27 - .L_26)
.L_26:
        /*0078*/ 	.word	0x00000008
.L_27:


//--------------------- .nv.info._Z14IndexScalarGPUIjEvPKT_S0_PS0_S3_ --------------------------
	.section	.nv.info._Z14IndexScalarGPUIjEvPKT_S0_PS0_S3_,"",@"SHT_CUDA_INFO"
	.sectionflags	@""
	.align	4


	//----- nvinfo : EIATTR_CUDA_API_VERSION
	.align		4
        /*0000*/ 	.byte	0x04, 0x37
        /*0002*/ 	.short	(.L_29 - .L_28)
.L_28:
        /*0004*/ 	.word	0x00000082


	//----- nvinfo : EIATTR_KPARAM_INFO
	.align		4
.L_29:
        /*0008*/ 	.byte	0x04, 0x17
        /*000a*/ 	.short	(.L_31 - .L_30)
.L_30:
        /*000c*/ 	.word	0x00000000
        /*0010*/ 	.short	0x0003
        /*0012*/ 	.short	0x0018
        /*0014*/ 	.byte	0x00, 0xf5, 0x21, 0x00


	//----- nvinfo : EIATTR_KPARAM_INFO
	.align		4
.L_31:
        /*0018*/ 	.byte	0x04, 0x17
        /*001a*/ 	.short	(.L_33 - .L_32)
.L_32:
        /*001c*/ 	.word	0x00000000
        /*0020*/ 	.short	0x0002
        /*0022*/ 	.short	0x0010
        /*0024*/ 	.byte	0x00, 0xf5, 0x21, 0x00


	//----- nvinfo : EIATTR_KPARAM_INFO
	.align		4
.L_33:
        /*0028*/ 	.byte	0x04, 0x17
        /*002a*/ 	.short	(.L_35 - .L_34)
.L_34:
        /*002c*/ 	.word	0x00000000
        /*0030*/ 	.short	0x0001
        /*0032*/ 	.short	0x0008
        /*0034*/ 	.byte	0x00, 0xf0, 0x11, 0x00


	//----- nvinfo : EIATTR_KPARAM_INFO
	.align		4
.L_35:
        /*0038*/ 	.byte	0x04, 0x17
        /*003a*/ 	.short	(.L_37 - .L_36)
.L_36:
        /*003c*/ 	.word	0x00000000
        /*0040*/ 	.short	0x0000
        /*0042*/ 	.short	0x0000
        /*0044*/ 	.byte	0x00, 0xf5, 0x21, 0x00


	//----- nvinfo : EIATTR_SPARSE_MMA_MASK
	.align		4
.L_37:
        /*0048*/ 	.byte	0x03, 0x50
        /*004a*/ 	.short	0x0000


	//----- nvinfo : EIATTR_MAXREG_COUNT
	.align		4
        /*004c*/ 	.byte	0x03, 0x1b
        /*004e*/ 	.short	0x00ff


	//----- nvinfo : EIATTR_MERCURY_ISA_VERSION
	.align		4
        /*0050*/ 	.byte	0x03, 0x5f
        /*0052*/ 	.short	0x0101


	//----- nvinfo : EIATTR_VRC_CTA_INIT_COUNT
	.align		4
        /*0054*/ 	.byte	0x02, 0x4a
	.zero		1
	.zero		1


	//----- nvinfo : EIATTR_EXIT_INSTR_OFFSETS
	.align		4
        /*0058*/ 	.byte	0x04, 0x1c
        /*005a*/ 	.short	(.L_39 - .L_38)


	//   ....[0]....
.L_38:
        /*005c*/ 	.word	0x00000070


	//   ....[1]....
        /*0060*/ 	.word	0x00000fa0


	//----- nvinfo : EIATTR_CBANK_PARAM_SIZE
	.align		4
.L_39:
        /*0064*/ 	.byte	0x03, 0x19
        /*0066*/ 	.short	0x0020


	//----- nvinfo : EIATTR_PARAM_CBANK
	.align		4
        /*0068*/ 	.byte	0x04, 0x0a
        /*006a*/ 	.short	(.L_41 - .L_40)
	.align		4
.L_40:
        /*006c*/ 	.word	index@(.nv.constant0._Z14IndexScalarGPUIjEvPKT_S0_PS0_S3_)
        /*0070*/ 	.short	0x0380
        /*0072*/ 	.short	0x0020


	//----- nvinfo : EIATTR_SW_WAR
	.align		4
.L_41:
        /*0074*/ 	.byte	0x04, 0x36
        /*0076*/ 	.short	(.L_43 - .L_42)
.L_42:
        /*0078*/ 	.word	0x00000008
.L_43:


//--------------------- .nv.callgraph             --------------------------
	.section	.nv.callgraph,"",@"SHT_CUDA_CALLGRAPH"
	.align	4
	.sectionentsize	8
	.align		4
        /*0000*/ 	.word	0x00000000
	.align		4
        /*0004*/ 	.word	0xffffffff
	.align		4
        /*0008*/ 	.word	0x00000000
	.align		4
        /*000c*/ 	.word	0xfffffffe
	.align		4
        /*0010*/ 	.word	0x00000000
	.align		4
        /*0014*/ 	.word	0xfffffffd
	.align		4
        /*0018*/ 	.word	0x00000000
	.align		4
        /*001c*/ 	.word	0xfffffffc


//--------------------- .text._Z14IndexScalarGPUImEvPKT_S0_PS0_S3_ --------------------------
	.section	.text._Z14IndexScalarGPUImEvPKT_S0_PS0_S3_,"ax",@progbits
	.align	128
        .global         _Z14IndexScalarGPUImEvPKT_S0_PS0_S3_
        .type           _Z14IndexScalarGPUImEvPKT_S0_PS0_S3_,@function
        .size           _Z14IndexScalarGPUImEvPKT_S0_PS0_S3_,(.L_x_2 - _Z14IndexScalarGPUImEvPKT_S0_PS0_S3_)
        .other          _Z14IndexScalarGPUImEvPKT_S0_PS0_S3_,@"STO_CUDA_ENTRY STV_DEFAULT"
_Z14IndexScalarGPUImEvPKT_S0_PS0_S3_:
.text._Z14IndexScalarGPUImEvPKT_S0_PS0_S3_:
[----:B------:R-:W-:Y:S01]  /*0000*/  LDC R1, c[0x0][0x37c] ;  /* 0x0000df00ff017b82 */ /* 0x000fe20000000800 */
[----:B------:R-:W0:Y:S01]  /*0010*/  S2R R0, SR_CTAID.X ;  /* 0x0000000000007919 */ /* 0x000e220000002500 */
[----:B------:R-:W0:Y:S01]  /*0020*/  LDCU UR4, c[0x0][0x360] ;  /* 0x00006c00ff0477ac */ /* 0x000e220008000800 */
[----:B------:R-:W0:Y:S01]  /*0030*/  S2R R3, SR_TID.X ;  /* 0x0000000000037919 */ /* 0x000e220000002100 */
[----:B------:R-:W1:Y:S01]  /*0040*/  LDCU.64 UR6, c[0x0][0x388] ;  /* 0x00007100ff0677ac */ /* 0x000e620008000a00 */
[----:B0-----:R-:W-:-:S05]  /*0050*/  IMAD R0, R0, UR4, R3 ;  /* 0x0000000400007c24 */ /* 0x001fca000f8e0203 */
[----:B-1----:R-:W-:Y:S02]  /*0060*/  ISETP.GE.U32.AND P0, PT, R0, UR6, PT ;  /* 0x0000000600007c0c */ /* 0x002fe4000bf06070 */
[----:B------:R-:W-:-:S04]  /*0070*/  SHF.R.S32.HI R2, RZ, 0x1f, R0 ;  /* 0x0000001fff027819 */ /* 0x000fc80000011400 */
[----:B------:R-:W-:-:S13]  /*0080*/  ISETP.GE.U32.AND.EX P0, PT, R2, UR7, PT, P0 ;  /* 0x0000000702007c0c */ /* 0x000fda000bf06100 */
[----:B------:R-:W-:Y:S05]  /*0090*/  @P0 EXIT ;  /* 0x000000000000094d */ /* 0x000fea0003800000 */
[----:B------:R-:W0:Y:S01]  /*00a0*/  LDC.64 R22, c[0x0][0x380] ;  /* 0x0000e000ff167b82 */ /* 0x000e220000000a00 */
[----:B------:R-:W1:Y:S01]  /*00b0*/  LDCU.64 UR4, c[0x0][0x358] ;  /* 0x00006b00ff0477ac */ /* 0x000e620008000a00 */
[----:B------:R-:W-:-:S06]  /*00c0*/  IMAD.SHL.U32 R3, R0, 0x8, RZ ;  /* 0x0000000800037824 */ /* 0x000fcc00078e00ff */
[----:B------:R-:W2:Y:S08]  /*00d0*/  LDC.64 R20, c[0x0][0x390] ;  /* 0x0000e400ff147b82 */ /* 0x000eb00000000a00 */
[----:B------:R-:W3:Y:S01]  /*00e0*/  LDC.64 R18, c[0x0][0x398] ;  /* 0x0000e600ff127b82 */ /* 0x000ee20000000a00 */
[----:B0-----:R-:W-:-:S05]  /*00f0*/  IMAD.WIDE R22, R3, 0x8, R22 ;  /* 0x0000000803167825 */ /* 0x001fca00078e0216 */
[----:B-1----:R-:W4:Y:S04]  /*0100*/  LDG.E.64 R14, desc[UR4][R22.64] ;  /* 0x00000004160e7981 */ /* 0x002f28000c1e1b00 */
[----:B------:R-:W5:Y:S04]  /*0110*/  LDG.E.64 R12, desc[UR4][R22.64+0x8] ;  /* 0x00000804160c7981 */ /* 0x000f68000c1e1b00 */
[----:B------:R-:W5:Y:S04]  /*0120*/  LDG.E.64 R10, desc[UR4][R22.64+0x10] ;  /* 0x00001004160a7981 */ /* 0x000f68000c1e1b00 */
[----:B------:R-:W5:Y:S04]  /*0130*/  LDG.E.64 R8, desc[UR4][R22.64+0x18] ;  /* 0x0000180416087981 */ /* 0x000f68000c1e1b00 */
[----:B------:R-:W5:Y:S04]  /*0140*/  LDG.E.64 R6, desc[UR4][R22.64+0x20] ;  /* 0x0000200416067981 */ /* 0x000f68000c1e1b00 */
[----:B------:R-:W5:Y:S04]  /*0150*/  LDG.E.64 R4, desc[UR4][R22.64+0x28] ;  /* 0x0000280416047981 */ /* 0x000f68000c1e1b00 */
[----:B------:R-:W5:Y:S04]  /*0160*/  LDG.E.64 R2, desc[UR4][R22.64+0x30] ;  /* 0x0000300416027981 */ /* 0x000f68000c1e1b00 */
[----:B------:R0:W5:Y:S01]  /*0170*/  LDG.E.64 R16, desc[UR4][R22.64+0x38] ;  /* 0x0000380416107981 */ /* 0x000162000c1e1b00 */
[----:B------:R-:W-:-:S04]  /*0180*/  IMAD R25, R0, 0x24, RZ ;  /* 0x0000002400197824 */ /* 0x000fc800078e02ff */
[----:B--2---:R-:W-:-:S04]  /*0190*/  IMAD.WIDE R20, R25, 0x8, R20 ;  /* 0x0000000819147825 */ /* 0x004fc800078e0214 */
[----:B---3--:R-:W-:Y:S01]  /*01a0*/  IMAD.WIDE R18, R25, 0x8, R18 ;  /* 0x0000000819127825 */ /* 0x008fe200078e0212 */
[----:B----4-:R-:W-:Y:S01]  /*01b0*/  STG.E.64 desc[UR4][R20.64], R14 ;  /* 0x0000000e14007986 */ /* 0x010fe2000c101b04 */
[----:B-----5:R-:W-:-:S03]  /*01c0*/  ISETP.GT.U32.AND P2, PT, R12, R14, PT ;  /* 0x0000000e0c00720c */ /* 0x020fc60003f44070 */
[----:B------:R-:W-:Y:S01]  /*01d0*/  STG.E.64 desc[UR4][R18.64], R14 ;  /* 0x0000000e12007986 */ /* 0x000fe2000c101b04 */
[-C--:B------:R-:W-:Y:S02]  /*01e0*/  ISETP.GT.U32.AND P3, PT, R10, R14.reuse, PT ;  /* 0x0000000e0a00720c */ /* 0x080fe40003f64070 */
[-C--:B------:R-:W-:Y:S02]  /*01f0*/  ISETP.GT.U32.AND.EX P2, PT, R13, R15.reuse, PT, P2 ;  /* 0x0000000f0d00720c */ /* 0x080fe40003f44120 */
[-C--:B------:R-:W-:Y:S02]  /*0200*/  ISETP.GT.U32.AND.EX P3, PT, R11, R15.reuse, PT, P3 ;  /* 0x0000000f0b00720c */ /* 0x080fe40003f64130 */
[-C--:B------:R-:W-:Y:S02]  /*0210*/  ISETP.GT.U32.AND P0, PT, R8, R14.reuse, PT ;  /* 0x0000000e0800720c */ /* 0x080fe40003f04070 */
[----:B------:R-:W-:Y:S02]  /*0220*/  ISETP.GT.U32.AND P1, PT, R6, R14, PT ;  /* 0x0000000e0600720c */ /* 0x000fe40003f24070 */
[----:B------:R-:W-:-:S02]  /*0230*/  ISETP.GT.U32.AND.EX P0, PT, R9, R15, PT, P0 ;  /* 0x0000000f0900720c */ /* 0x000fc40003f04100 */
[-C--:B------:R-:W-:Y:S02]  /*0240*/  ISETP.GT.U32.AND P4, PT, R4, R14.reuse, PT ;  /* 0x0000000e0400720c */ /* 0x080fe40003f84070 */
[-C--:B------:R-:W-:Y:S01]  /*0250*/  ISETP.GT.U32.AND.EX P1, PT, R7, R15.reuse, PT, P1 ;  /* 0x0000000f0700720c */ /* 0x080fe20003f24110 */
[----:B0-----:R-:W-:Y:S01]  /*0260*/  @!P2 IMAD.MOV.U32 R22, RZ, RZ, R12 ;  /* 0x000000ffff16a224 */ /* 0x001fe200078e000c */
[----:B------:R-:W-:Y:S01]  /*0270*/  @!P2 STG.E.64 desc[UR4][R20.64+0x8], R14 ;  /* 0x0000080e1400a986 */ /* 0x000fe2000c101b04 */
[----:B------:R-:W-:Y:S01]  /*0280*/  @!P2 IMAD.MOV.U32 R23, RZ, RZ, R13 ;  /* 0x000000ffff17a224 */ /* 0x000fe200078e000d */
[-C--:B------:R-:W-:Y:S01]  /*0290*/  @P2 MOV R23, R15.reuse ;  /* 0x0000000f00172202 */ /* 0x080fe20000000f00 */
[----:B------:R-:W-:Y:S01]  /*02a0*/  @P2 IMAD.MOV.U32 R22, RZ, RZ, R14 ;  /* 0x000000ffff162224 */ /* 0x000fe200078e000e */
[-C--:B------:R-:W-:Y:S01]  /*02b0*/  ISETP.GT.U32.AND.EX P4, PT, R5, R15.reuse, PT, P4 ;  /* 0x0000000f0500720c */ /* 0x080fe20003f84140 */
[----:B------:R-:W-:Y:S01]  /*02c0*/  @!P3 IMAD.MOV.U32 R24, RZ, RZ, R10 ;  /* 0x000000ffff18b224 */ /* 0x000fe200078e000a */
[----:B------:R-:W-:Y:S01]  /*02d0*/  @P2 STG.E.64 desc[UR4][R20.64+0x8], R12 ;  /* 0x0000080c14002986 */ /* 0x000fe2000c101b04 */
[----:B------:R-:W-:Y:S01]  /*02e0*/  @!P3 IMAD.MOV.U32 R25, RZ, RZ, R11 ;  /* 0x000000ffff19b224 */ /* 0x000fe200078e000b */
[----:B------:R-:W-:Y:S01]  /*02f0*/  @P3 MOV R25, R15 ;  /* 0x0000000f00193202 */ /* 0x000fe20000000f00 */
[----:B------:R-:W-:Y:S01]  /*0300*/  @P3 IMAD.MOV.U32 R24, RZ, RZ, R14 ;  /* 0x000000ffff183224 */ /* 0x000fe200078e000e */
[----:B------:R-:W-:Y:S01]  /*0310*/  ISETP.GT.U32.AND P2, PT, R2, R14, PT ;  /* 0x0000000e0200720c */ /* 0x000fe20003f44070 */
[----:B------:R0:W-:Y:S01]  /*0320*/  STG.E.64 desc[UR4][R18.64+0x8], R22 ;  /* 0x0000081612007986 */ /* 0x0001e2000c101b04 */
[----:B------:R-:W-:-:S02]  /*0330*/  @!P0 IMAD.MOV.U32 R26, RZ, RZ, R8 ;  /* 0x000000ffff1a8224 */ /* 0x000fc400078e0008 */
[----:B------:R-:W-:Y:S01]  /*0340*/  @!P0 IMAD.MOV.U32 R27, RZ, RZ, R9 ;  /* 0x000000ffff1b8224 */ /* 0x000fe200078e0009 */
[----:B------:R-:W-:Y:S01]  /*0350*/  @!P3 STG.E.64 desc[UR4][R20.64+0x10], R14 ;  /* 0x0000100e1400b986 */ /* 0x000fe2000c101b04 */
[----:B------:R-:W-:Y:S01]  /*0360*/  @P0 IMAD.MOV.U32 R26, RZ, RZ, R14 ;  /* 0x000000ffff1a0224 */ /* 0x000fe200078e000e */
[-C--:B------:R-:W-:Y:S01]  /*0370*/  @P0 MOV R27, R15.reuse ;  /* 0x0000000f001b0202 */ /* 0x080fe20000000f00 */
[----:B------:R-:W-:Y:S01]  /*0380*/  @!P1 IMAD.MOV.U32 R28, RZ, RZ, R6 ;  /* 0x000000ffff1c9224 */ /* 0x000fe200078e0006 */
[----:B------:R-:W-:Y:S01]  /*0390*/  @P3 STG.E.64 desc[UR4][R20.64+0x10], R10 ;  /* 0x0000100a14003986 */ /* 0x000fe2000c101b04 */
[-C--:B------:R-:W-:Y:S01]  /*03a0*/  ISETP.GT.U32.AND.EX P2, PT, R3, R15.reuse, PT, P2 ;  /* 0x0000000f0300720c */ /* 0x080fe20003f44120 */
[----:B------:R-:W-:Y:S01]  /*03b0*/  @!P1 IMAD.MOV.U32 R29, RZ, RZ, R7 ;  /* 0x000000ffff1d9224 */ /* 0x000fe200078e0007 */
[-C--:B------:R-:W-:Y:S01]  /*03c0*/  @P1 MOV R29, R15.reuse ;  /* 0x0000000f001d1202 */ /* 0x080fe20000000f00 */
[----:B------:R1:W-:Y:S01]  /*03d0*/  STG.E.64 desc[UR4][R18.64+0x10], R24 ;  /* 0x0000101812007986 */ /* 0x0003e2000c101b04 */
[----:B------:R-:W-:Y:S01]  /*03e0*/  @P1 IMAD.MOV.U32 R28, RZ, RZ, R14 ;  /* 0x000000ffff1c1224 */ /* 0x000fe200078e000e */
[----:B------:R-:W-:Y:S01]  /*03f0*/  ISETP.GT.U32.AND P3, PT, R8, R12, PT ;  /* 0x0000000c0800720c */ /* 0x000fe20003f64070 */
[----:B0-----:R-:W-:Y:S01]  /*0400*/  @!P4 IMAD.MOV.U32 R22, RZ, RZ, R4 ;  /* 0x000000ffff16c224 */ /* 0x001fe200078e0004 */
[----:B------:R-:W-:Y:S01]  /*0410*/  @!P0 STG.E.64 desc[UR4][R20.64+0x18], R14 ;  /* 0x0000180e14008986 */ /* 0x000fe2000c101b04 */
[----:B------:R-:W-:Y:S01]  /*0420*/  @!P4 IMAD.MOV.U32 R23, RZ, RZ, R5 ;  /* 0x000000ffff17c224 */ /* 0x000fe200078e0005 */
[----:B------:R-:W-:Y:S01]  /*0430*/  @P4 MOV R23, R15 ;  /* 0x0000000f00174202 */ /* 0x000fe20000000f00 */
[----:B------:R-:W-:Y:S01]  /*0440*/  @P4 IMAD.MOV.U32 R22, RZ, RZ, R14 ;  /* 0x000000ffff164224 */ /* 0x000fe200078e000e */
[----:B------:R-:W-:Y:S01]  /*0450*/  @P0 STG.E.64 desc[UR4][R20.64+0x18], R8 ;  /* 0x0000180814000986 */ /* 0x000fe2000c101b04 */
[----:B------:R-:W-:-:S03]  /*0460*/  ISETP.GT.U32.AND P0, PT, R16, R14, PT ;  /* 0x0000000e1000720c */ /* 0x000fc60003f04070 */
[----:B------:R-:W-:Y:S01]  /*0470*/  STG.E.64 desc[UR4][R18.64+0x18], R26 ;  /* 0x0000181a12007986 */ /* 0x000fe2000c101b04 */
[----:B-1----:R-:W-:-:S03]  /*0480*/  @!P2 IMAD.MOV.U32 R24, RZ, RZ, R2 ;  /* 0x000000ffff18a224 */ /* 0x002fc600078e0002 */
[----:B------:R-:W-:Y:S01]  /*0490*/  @!P1 STG.E.64 desc[UR4][R20.64+0x20], R14 ;  /* 0x0000200e14009986 */ /* 0x000fe2000c101b04 */
[----:B------:R-:W-:Y:S01]  /*04a0*/  @!P2 IMAD.MOV.U32 R25, RZ, RZ, R3 ;  /* 0x000000ffff19a224 */ /* 0x000fe200078e0003 */
[-C--:B------:R-:W-:Y:S01]  /*04b0*/  @P2 MOV R25, R15.reuse ;  /* 0x0000000f00192202 */ /* 0x080fe20000000f00 */
[----:B------:R-:W-:Y:S01]  /*04c0*/  @P2 IMAD.MOV.U32 R24, RZ, RZ, R14 ;  /* 0x000000ffff182224 */ /* 0x000fe200078e000e */
[----:B------:R-:W-:Y:S01]  /*04d0*/  @P1 STG.E.64 desc[UR4][R20.64+0x20], R6 ;  /* 0x0000200614001986 */ /* 0x000fe2000c101b04 */
[----:B------:R-:W-:Y:S02]  /*04e0*/  ISETP.GT.U32.AND.EX P1, PT, R17, R15, PT, P0 ;  /* 0x0000000f1100720c */ /* 0x000fe40003f24100 */
[-C--:B------:R-:W-:Y:S01]  /*04f0*/  ISETP.GT.U32.AND P0, PT, R10, R12.reuse, PT ;  /* 0x0000000c0a00720c */ /* 0x080fe20003f04070 */
[----:B------:R-:W-:Y:S03]  /*0500*/  STG.E.64 desc[UR4][R18.64+0x20], R28 ;  /* 0x0000201c12007986 */ /* 0x000fe6000c101b04 */
[----:B------:R-:W-:Y:S01]  /*0510*/  ISETP.GT.U32.AND.EX P0, PT, R11, R13, PT, P0 ;  /* 0x0000000d0b00720c */ /* 0x000fe20003f04100 */
[----:B------:R-:W-:Y:S04]  /*0520*/  @!P4 STG.E.64 desc[UR4][R20.64+0x28], R14 ;  /* 0x0000280e1400c986 */ /* 0x000fe8000c101b04 */
[----:B------:R-:W-:Y:S01]  /*0530*/  @P4 STG.E.64 desc[UR4][R20.64+0x28], R4 ;  /* 0x0000280414004986 */ /* 0x000fe2000c101b04 */
[----:B------:R-:W-:-:S03]  /*0540*/  ISETP.GT.U32.AND P4, PT, R2, R12, PT ;  /* 0x0000000c0200720c */ /* 0x000fc60003f84070 */
[----:B------:R0:W-:Y:S04]  /*0550*/  STG.E.64 desc[UR4][R18.64+0x28], R22 ;  /* 0x0000281612007986 */ /* 0x0001e8000c101b04 */
[----:B------:R-:W-:Y:S04]  /*0560*/  @!P2 STG.E.64 desc[UR4][R20.64+0x30], R14 ;  /* 0x0000300e1400a986 */ /* 0x000fe8000c101b04 */
[----:B------:R-:W-:Y:S01]  /*0570*/  @P2 STG.E.64 desc[UR4][R20.64+0x30], R2 ;  /* 0x0000300214002986 */ /* 0x000fe2000c101b04 */
[----:B------:R-:W-:Y:S02]  /*0580*/  ISETP.GT.U32.AND.EX P2, PT, R9, R13, PT, P3 ;  /* 0x0000000d0900720c */ /* 0x000fe40003f44130 */
[----:B------:R-:W-:Y:S01]  /*0590*/  ISETP.GT.U32.AND P3, PT, R6, R12, PT ;  /* 0x0000000c0600720c */ /* 0x000fe20003f64070 */
[----:B------:R1:W-:Y:S01]  /*05a0*/  STG.E.64 desc[UR4][R18.64+0x30], R24 ;  /* 0x0000301812007986 */ /* 0x0003e2000c101b04 */
[----:B0-----:R-:W-:-:S02]  /*05b0*/  @!P0 IMAD.MOV.U32 R22, RZ, RZ, R10 ;  /* 0x000000ffff168224 */ /* 0x001fc400078e000a */
[----:B------:R-:W-:Y:S01]  /*05c0*/  ISETP.GT.U32.AND.EX P3, PT, R7, R13, PT, P3 ;  /* 0x0000000d0700720c */ /* 0x000fe20003f64130 */
[----:B------:R0:W-:Y:S01]  /*05d0*/  @!P1 STG.E.64 desc[UR4][R20.64+0x38], R14 ;  /* 0x0000380e14009986 */ /* 0x0001e2000c101b04 */
[----:B------:R-:W-:Y:S01]  /*05e0*/  @!P0 MOV R23, R11 ;  /* 0x0000000b00178202 */ /* 0x000fe20000000f00 */
[----:B------:R-:W-:Y:S01]  /*05f0*/  @P0 IMAD.MOV.U32 R22, RZ, RZ, R12 ;  /* 0x000000ffff160224 */ /* 0x000fe200078e000c */
[----:B------:R-:W-:Y:S01]  /*0600*/  @P0 MOV R23, R13 ;  /* 0x0000000d00170202 */ /* 0x000fe20000000f00 */
[----:B------:R-:W-:Y:S02]  /*0610*/  @P1 STG.E.64 desc[UR4][R20.64+0x38], R16 ;  /* 0x0000381014001986 */ /* 0x000fe4000c101b04 */
[----:B-1----:R-:W-:Y:S02]  /*0620*/  @!P2 IMAD.MOV.U32 R24, RZ, RZ, R8 ;  /* 0x000000ffff18a224 */ /* 0x002fe400078e0008 */
[----:B------:R-:W-:Y:S02]  /*0630*/  @!P2 IMAD.MOV.U32 R25, RZ, RZ, R9 ;  /* 0x000000ffff19a224 */ /* 0x000fe400078e0009 */
[----:B0-----:R-:W-:-:S02]  /*0640*/  @!P1 IMAD.MOV.U32 R14, RZ, RZ, R16 ;  /* 0x000000ffff0e9224 */ /* 0x001fc400078e0010 */
[----:B------:R-:W-:Y:S01]  /*0650*/  @!P1 IMAD.MOV.U32 R15, RZ, RZ, R17 ;  /* 0x000000ffff0f9224 */ /* 0x000fe200078e0011 */
[----:B------:R-:W-:Y:S01]  /*0660*/  ISETP.GT.U32.AND P1, PT, R4, R12, PT ;  /* 0x0000000c0400720c */ /* 0x000fe20003f24070 */
[----:B------:R-:W-:Y:S02]  /*0670*/  @P2 IMAD.MOV.U32 R24, RZ, RZ, R12 ;  /* 0x000000ffff182224 */ /* 0x000fe400078e000c */
[----:B------:R-:W-:Y:S01]  /*0680*/  @P2 IMAD.MOV.U32 R25, RZ, RZ, R13 ;  /* 0x000000ffff192224 */ /* 0x000fe200078e000d */
[----:B------:R0:W-:Y:S01]  /*0690*/  STG.E.64 desc[UR4][R18.64+0x38], R14 ;  /* 0x0000380e12007986 */ /* 0x0001e2000c101b04 */
[----:B------:R-:W-:-:S03]  /*06a0*/  ISETP.GT.U32.AND.EX P1, PT, R5, R13, PT, P1 ;  /* 0x0000000d0500720c */ /* 0x000fc60003f24110 */
[----:B------:R-:W-:Y:S04]  /*06b0*/  STG.E.64 desc[UR4][R20.64+0x40], R12 ;  /* 0x0000400c14007986 */ /* 0x000fe8000c101b04 */
[----:B------:R-:W-:Y:S04]  /*06c0*/  STG.E.64 desc[UR4][R18.64+0x40], R12 ;  /* 0x0000400c12007986 */ /* 0x000fe8000c101b04 */
[----:B------:R-:W-:Y:S01]  /*06d0*/  @!P0 STG.E.64 desc[UR4][R20.64+0x48], R12 ;  /* 0x0000480c14008986 */ /* 0x000fe2000c101b04 */
[----:B0-----:R-:W-:Y:S01]  /*06e0*/  @!P3 IMAD.MOV.U32 R14, RZ, RZ, R6 ;  /* 0x000000ffff0eb224 */ /* 0x001fe200078e0006 */
[----:B------:R-:W-:-:S02]  /*06f0*/  @!P3 MOV R15, R7 ;  /* 0x00000007000fb202 */ /* 0x000fc40000000f00 */
[----:B------:R-:W-:Y:S01]  /*0700*/  @P0 STG.E.64 desc[UR4][R20.64+0x48], R10 ;  /* 0x0000480a14000986 */ /* 0x000fe2000c101b04 */
[----:B------:R-:W-:Y:S01]  /*0710*/  ISETP.GT.U32.AND.EX P0, PT, R3, R13, PT, P4 ;  /* 0x0000000d0300720c */ /* 0x000fe20003f04140 */
[----:B------:R-:W-:Y:S01]  /*0720*/  @P3 IMAD.MOV.U32 R14, RZ, RZ, R12 ;  /* 0x000000ffff0e3224 */ /* 0x000fe200078e000c */
[----:B------:R-:W-:Y:S01]  /*0730*/  @!P1 MOV R27, R5 ;  /* 0x00000005001b9202 */ /* 0x000fe20000000f00 */
[----:B------:R0:W-:Y:S01]  /*0740*/  STG.E.64 desc[UR4][R18.64+0x48], R22 ;  /* 0x0000481612007986 */ /* 0x0001e2000c101b04 */
[--C-:B------:R-:W-:Y:S01]  /*0750*/  @P3 IMAD.MOV.U32 R15, RZ, RZ, R13.reuse ;  /* 0x000000ffff0f3224 */ /* 0x100fe200078e000d */
[----:B------:R-:W-:Y:S01]  /*0760*/  ISETP.GT.U32.AND P4, PT, R8, R10, PT ;  /* 0x0000000a0800720c */ /* 0x000fe20003f84070 */
[----:B------:R-:W-:Y:S01]  /*0770*/  @!P1 IMAD.MOV.U32 R26, RZ, RZ, R4 ;  /* 0x000000ffff1a9224 */ /* 0x000fe200078e0004 */
[----:B------:R-:W-:Y:S01]  /*0780*/  @!P2 STG.E.64 desc[UR4][R20.64+0x50], R12 ;  /* 0x0000500c1400a986 */ /* 0x000fe2000c101b04 */
[----:B------:R-:W-:Y:S02]  /*0790*/  @P1 IMAD.MOV.U32 R26, RZ, RZ, R12 ;  /* 0x000000ffff1a1224 */ /* 0x000fe400078e000c */
[----:B------:R-:W-:Y:S01]  /*07a0*/  @P1 IMAD.MOV.U32 R27, RZ, RZ, R13 ;  /* 0x000000ffff1b1224 */ /* 0x000fe200078e000d */
[----:B------:R-:W-:Y:S01]  /*07b0*/  @P2 STG.E.64 desc[UR4][R20.64+0x50], R8 ;  /* 0x0000500814002986 */ /* 0x000fe2000c101b04 */
[----:B------:R-:W-:-:S03]  /*07c0*/  ISETP.GT.U32.AND P2, PT, R16, R12, PT ;  /* 0x0000000c1000720c */ /* 0x000fc60003f44070 */
[----:B------:R1:W-:Y:S01]  /*07d0*/  STG.E.64 desc[UR4][R18.64+0x50], R24 ;  /* 0x0000501812007986 */ /* 0x0003e2000c101b04 */
[----:B0-----:R-:W-:Y:S01]  /*07e0*/  @!P0 IMAD.MOV.U32 R22, RZ, RZ, R2 ;  /* 0x000000ffff168224 */ /* 0x001fe200078e0002 */
[----:B------:R-:W-:Y:S02]  /*07f0*/  @!P0 MOV R23, R3 ;  /* 0x0000000300178202 */ /* 0x000fe40000000f00 */
[----:B------:R-:W-:Y:S01]  /*0800*/  @!P3 STG.E.64 desc[UR4][R20.64+0x58], R12 ;  /* 0x0000580c1400b986 */ /* 0x000fe2000c101b04 */
[----:B------:R-:W-:Y:S02]  /*0810*/  @P0 IMAD.MOV.U32 R22, RZ, RZ, R12 ;  /* 0x000000ffff160224 */ /* 0x000fe400078e000c */
[----:B------:R-:W-:Y:S01]  /*0820*/  @P0 IMAD.MOV.U32 R23, RZ, RZ, R13 ;  /* 0x000000ffff170224 */ /* 0x000fe200078e000d */
[----:B------:R-:W-:Y:S01]  /*0830*/  @P3 STG.E.64 desc[UR4][R20.64+0x58], R6 ;  /* 0x0000580614003986 */ /* 0x000fe2000c101b04 */
[----:B------:R-:W-:Y:S02]  /*0840*/  ISETP.GT.U32.AND.EX P3, PT, R17, R13, PT, P2 ;  /* 0x0000000d1100720c */ /* 0x000fe40003f64120 */
[----:B------:R-:W-:Y:S01]  /*0850*/  ISETP.GT.U32.AND P2, PT, R6, R10, PT ;  /* 0x0000000a0600720c */ /* 0x000fe20003f44070 */
[----:B------:R0:W-:Y:S03]  /*0860*/  STG.E.64 desc[UR4][R18.64+0x58], R14 ;  /* 0x0000580e12007986 */ /* 0x0001e6000c101b04 */
[-C--:B------:R-:W-:Y:S01]  /*0870*/  ISETP.GT.U32.AND.EX P2, PT, R7, R11.reuse, PT, P2 ;  /* 0x0000000b0700720c */ /* 0x080fe20003f44120 */
[----:B------:R-:W-:Y:S04]  /*0880*/  @!P1 STG.E.64 desc[UR4][R20.64+0x60], R12 ;  /* 0x0000600c14009986 */ /* 0x000fe8000c101b04 */
[----:B------:R-:W-:Y:S01]  /*0890*/  @P1 STG.E.64 desc[UR4][R20.64+0x60], R4 ;  /* 0x0000600414001986 */ /* 0x000fe2000c101b04 */
[----:B------:R-:W-:-:S02]  /*08a0*/  ISETP.GT.U32.AND.EX P1, PT, R9, R11, PT, P4 ;  /* 0x0000000b0900720c */ /* 0x000fc40003f24140 */
[-C--:B------:R-:W-:Y:S01]  /*08b0*/  ISETP.GT.U32.AND P4, PT, R16, R10.reuse, PT ;  /* 0x0000000a1000720c */ /* 0x080fe20003f84070 */
[----:B------:R-:W-:Y:S03]  /*08c0*/  STG.E.64 desc[UR4][R18.64+0x60], R26 ;  /* 0x0000601a12007986 */ /* 0x000fe6000c101b04 */
[----:B------:R-:W-:Y:S01]  /*08d0*/  ISETP.GT.U32.AND.EX P4, PT, R17, R11, PT, P4 ;  /* 0x0000000b1100720c */ /* 0x000fe20003f84140 */
[----:B------:R-:W-:Y:S01]  /*08e0*/  @!P0 STG.E.64 desc[UR4][R20.64+0x68], R12 ;  /* 0x0000680c14008986 */ /* 0x000fe2000c101b04 */
[----:B-1----:R-:W-:Y:S01]  /*08f0*/  @!P2 IMAD.MOV.U32 R24, RZ, RZ, R6 ;  /* 0x000000ffff18a224 */ /* 0x002fe200078e0006 */
[----:B------:R-:W-:Y:S01]  /*0900*/  @!P2 MOV R25, R7 ;  /* 0x000000070019a202 */ /* 0x000fe20000000f00 */
[----:B------:R-:W-:Y:S01]  /*0910*/  @P2 IMAD.MOV.U32 R24, RZ, RZ, R10 ;  /* 0x000000ffff182224 */ /* 0x000fe200078e000a */
[----:B------:R-:W-:Y:S01]  /*0920*/  @P0 STG.E.64 desc[UR4][R20.64+0x68], R2 ;  /* 0x0000680214000986 */ /* 0x000fe2000c101b04 */
[----:B------:R-:W-:Y:S01]  /*0930*/  ISETP.GT.U32.AND P0, PT, R2, R10, PT ;  /* 0x0000000a0200720c */ /* 0x000fe20003f04070 */
[----:B0-----:R-:W-:Y:S01]  /*0940*/  @!P1 IMAD.MOV.U32 R14, RZ, RZ, R8 ;  /* 0x000000ffff0e9224 */ /* 0x001fe200078e0008 */
[-C--:B------:R-:W-:Y:S01]  /*0950*/  @P2 MOV R25, R11.reuse ;  /* 0x0000000b00192202 */ /* 0x080fe20000000f00 */
[----:B------:R0:W-:Y:S01]  /*0960*/  STG.E.64 desc[UR4][R18.64+0x68], R22 ;  /* 0x0000681612007986 */ /* 0x0001e2000c101b04 */
[----:B------:R-:W-:Y:S01]  /*0970*/  ISETP.GT.U32.AND.EX P0, PT, R3, R11, PT, P0 ;  /* 0x0000000b0300720c */ /* 0x000fe20003f04100 */
[----:B------:R-:W-:-:S02]  /*0980*/  @!P1 IMAD.MOV.U32 R15, RZ, RZ, R9 ;  /* 0x000000ffff0f9224 */ /* 0x000fc400078e0009 */
[----:B------:R1:W-:Y:S01]  /*0990*/  @!P3 STG.E.64 desc[UR4][R20.64+0x70], R12 ;  /* 0x0000700c1400b986 */ /* 0x0003e2000c101b04 */
[----:B------:R-:W-:Y:S02]  /*09a0*/  @P1 IMAD.MOV.U32 R14, RZ, RZ, R10 ;  /* 0x000000ffff0e1224 */ /* 0x000fe400078e000a */
[----:B------:R-:W-:Y:S01]  /*09b0*/  @P1 IMAD.MOV.U32 R15, RZ, RZ, R11 ;  /* 0x000000ffff0f1224 */ /* 0x000fe200078e000b */
[----:B------:R-:W-:Y:S06]  /*09c0*/  @P3 STG.E.64 desc[UR4][R20.64+0x70], R16 ;  /* 0x0000701014003986 */ /* 0x000fec000c101b04 */
[----:B0-----:R-:W-:Y:S01]  /*09d0*/  @!P0 IMAD.MOV.U32 R22, RZ, RZ, R2 ;  /* 0x000000ffff168224 */ /* 0x001fe200078e0002 */
[----:B------:R-:W-:Y:S01]  /*09e0*/  @!P0 MOV R23, R3 ;  /* 0x0000000300178202 */ /* 0x000fe20000000f00 */
[----:B------:R-:W-:Y:S01]  /*09f0*/  @P0 IMAD.MOV.U32 R22, RZ, RZ, R10 ;  /* 0x000000ffff160224 */ /* 0x000fe200078e000a */
[----:B------:R-:W-:Y:S01]  /*0a00*/  @P0 MOV R23, R11 ;  /* 0x0000000b00170202 */ /* 0x000fe20000000f00 */
[----:B-1----:R-:W-:Y:S01]  /*0a10*/  @!P3 IMAD.MOV.U32 R12, RZ, RZ, R16 ;  /* 0x000000ffff0cb224 */ /* 0x002fe200078e0010 */
[----:B------:R-:W-:-:S02]  /*0a20*/  @!P3 MOV R13, R17 ;  /* 0x00000011000db202 */ /* 0x000fc40000000f00 */
[----:B------:R-:W-:-:S03]  /*0a30*/  ISETP.GT.U32.AND P3, PT, R4, R10, PT ;  /* 0x0000000a0400720c */ /* 0x000fc60003f64070 */
[----:B------:R0:W-:Y:S01]  /*0a40*/  STG.E.64 desc[UR4][R18.64+0x70], R12 ;  /* 0x0000700c12007986 */ /* 0x0001e2000c101b04 */
[----:B------:R-:W-:-:S03]  /*0a50*/  ISETP.GT.U32.AND.EX P3, PT, R5, R11, PT, P3 ;  /* 0x0000000b0500720c */ /* 0x000fc60003f64130 */
[----:B------:R-:W-:Y:S04]  /*0a60*/  STG.E.64 desc[UR4][R20.64+0x78], R10 ;  /* 0x0000780a14007986 */ /* 0x000fe8000c101b04 */
[----:B------:R-:W-:Y:S04]  /*0a70*/  STG.E.64 desc[UR4][R18.64+0x78], R10 ;  /* 0x0000780a12007986 */ /* 0x000fe8000c101b04 */
[----:B------:R-:W-:Y:S02]  /*0a80*/  @!P1 STG.E.64 desc[UR4][R20.64+0x80], R10 ;  /* 0x0000800a14009986 */ /* 0x000fe4000c101b04 */
[----:B0-----:R-:W-:-:S02]  /*0a90*/  @!P3 IMAD.MOV.U32 R12, RZ, RZ, R4 ;  /* 0x000000ffff0cb224 */ /* 0x001fc400078e0004 */
[----:B------:R-:W-:Y:S01]  /*0aa0*/  @P1 STG.E.64 desc[UR4][R20.64+0x80], R8 ;  /* 0x0000800814001986 */ /* 0x000fe2000c101b04 */
[----:B------:R-:W-:Y:S01]  /*0ab0*/  @!P3 IMAD.MOV.U32 R13, RZ, RZ, R5 ;  /* 0x000000ffff0db224 */ /* 0x000fe200078e0005 */
[-C--:B------:R-:W-:Y:S01]  /*0ac0*/  ISETP.GT.U32.AND P1, PT, R6, R8.reuse, PT ;  /* 0x000000080600720c */ /* 0x080fe20003f24070 */
[----:B------:R-:W-:Y:S01]  /*0ad0*/  @P3 IMAD.MOV.U32 R12, RZ, RZ, R10 ;  /* 0x000000ffff0c3224 */ /* 0x000fe200078e000a */
[----:B------:R0:W-:Y:S01]  /*0ae0*/  STG.E.64 desc[UR4][R18.64+0x80], R14 ;  /* 0x0000800e12007986 */ /* 0x0001e2000c101b04 */
[----:B------:R-:W-:Y:S01]  /*0af0*/  @P3 IMAD.MOV.U32 R13, RZ, RZ, R11 ;  /* 0x000000ffff0d3224 */ /* 0x000fe200078e000b */
[----:B------:R-:W-:Y:S02]  /*0b00*/  ISETP.GT.U32.AND.EX P1, PT, R7, R9, PT, P1 ;  /* 0x000000090700720c */ /* 0x000fe40003f24110 */
[----:B------:R-:W-:Y:S04]  /*0b10*/  @!P2 STG.E.64 desc[UR4][R20.64+0x88], R10 ;  /* 0x0000880a1400a986 */ /* 0x000fe8000c101b04 */
[----:B------:R-:W-:Y:S01]  /*0b20*/  @P2 STG.E.64 desc[UR4][R20.64+0x88], R6 ;  /* 0x0000880614002986 */ /* 0x000fe2000c101b04 */
[----:B------:R-:W-:-:S03]  /*0b30*/  ISETP.GT.U32.AND P2, PT, R4, R8, PT ;  /* 0x000000080400720c */ /* 0x000fc60003f44070 */
[----:B------:R-:W-:Y:S01]  /*0b40*/  STG.E.64 desc[UR4][R18.64+0x88], R24 ;  /* 0x0000881812007986 */ /* 0x000fe2000c101b04 */
[----:B------:R-:W-:Y:S02]  /*0b50*/  ISETP.GT.U32.AND.EX P2, PT, R5, R9, PT, P2 ;  /* 0x000000090500720c */ /* 0x000fe40003f44120 */
[----:B0-----:R-:W-:Y:S01]  /*0b60*/  @!P1 IMAD.MOV.U32 R14, RZ, RZ, R6 ;  /* 0x000000ffff0e9224 */ /* 0x001fe200078e0006 */
[----:B------:R-:W-:Y:S01]  /*0b70*/  @!P3 STG.E.64 desc[UR4][R20.64+0x90], R10 ;  /* 0x0000900a1400b986 */ /* 0x000fe2000c101b04 */
[----:B------:R-:W-:Y:S01]  /*0b80*/  @!P1 MOV R15, R7 ;  /* 0x00000007000f9202 */ /* 0x000fe20000000f00 */
[----:B------:R-:W-:Y:S01]  /*0b90*/  @P1 IMAD.MOV.U32 R14, RZ, RZ, R8 ;  /* 0x000000ffff0e1224 */ /* 0x000fe200078e0008 */
[----:B------:R-:W-:Y:S01]  /*0ba0*/  @P1 MOV R15, R9 ;  /* 0x00000009000f1202 */ /* 0x000fe20000000f00 */
[----:B------:R-:W-:Y:S01]  /*0bb0*/  @P3 STG.E.64 desc[UR4][R20.64+0x90], R4 ;  /* 0x0000900414003986 */ /* 0x000fe2000c101b04 */
[----:B------:R-:W-:-:S03]  /*0bc0*/  ISETP.GT.U32.AND P3, PT, R16, R8, PT ;  /* 0x000000081000720c */ /* 0x000fc60003f64070 */
[----:B------:R0:W-:Y:S04]  /*0bd0*/  STG.E.64 desc[UR4][R18.64+0x90], R12 ;  /* 0x0000900c12007986 */ /* 0x0001e8000c101b04 */
[----:B------:R-:W-:Y:S04]  /*0be0*/  @!P0 STG.E.64 desc[UR4][R20.64+0x98], R10 ;  /* 0x0000980a14008986 */ /* 0x000fe8000c101b04 */
[----:B------:R-:W-:Y:S01]  /*0bf0*/  @P0 STG.E.64 desc[UR4][R20.64+0x98], R2 ;  /* 0x0000980214000986 */ /* 0x000fe2000c101b04 */
[----:B------:R-:W-:-:S03]  /*0c00*/  ISETP.GT.U32.AND P0, PT, R2, R8, PT ;  /* 0x000000080200720c */ /* 0x000fc60003f04070 */
[----:B------:R-:W-:Y:S01]  /*0c10*/  STG.E.64 desc[UR4][R18.64+0x98], R22 ;  /* 0x0000981612007986 */ /* 0x000fe2000c101b04 */
[----:B------:R-:W-:Y:S01]  /*0c20*/  ISETP.GT.U32.AND.EX P0, PT, R3, R9, PT, P0 ;  /* 0x000000090300720c */ /* 0x000fe20003f04100 */
[----:B0-----:R-:W-:Y:S02]  /*0c30*/  @!P2 IMAD.MOV.U32 R12, RZ, RZ, R4 ;  /* 0x000000ffff0ca224 */ /* 0x001fe400078e0004 */
[----:B------:R0:W-:Y:S01]  /*0c40*/  @!P4 STG.E.64 desc[UR4][R20.64+0xa0], R10 ;  /* 0x0000a00a1400c986 */ /* 0x0001e2000c101b04 */
[----:B------:R-:W-:Y:S02]  /*0c50*/  @!P2 IMAD.MOV.U32 R13, RZ, RZ, R5 ;  /* 0x000000ffff0da224 */ /* 0x000fe400078e0005 */
[----:B------:R-:W-:Y:S01]  /*0c60*/  @P2 IMAD.MOV.U32 R12, RZ, RZ, R8 ;  /* 0x000000ffff0c2224 */ /* 0x000fe200078e0008 */
[----:B------:R-:W-:Y:S01]  /*0c70*/  @P4 STG.E.64 desc[UR4][R20.64+0xa0], R16 ;  /* 0x0000a01014004986 */ /* 0x000fe2000c101b04 */
[----:B------:R-:W-:Y:S02]  /*0c80*/  @P2 IMAD.MOV.U32 R13, RZ, RZ, R9 ;  /* 0x000000ffff0d2224 */ /* 0x000fe400078e0009 */
[----:B0-----:R-:W-:-:S02]  /*0c90*/  @!P4 IMAD.MOV.U32 R10, RZ, RZ, R16 ;  /* 0x000000ffff0ac224 */ /* 0x001fc400078e0010 */
[----:B------:R-:W-:Y:S01]  /*0ca0*/  @!P4 IMAD.MOV.U32 R11, RZ, RZ, R17 ;  /* 0x000000ffff0bc224 */ /* 0x000fe200078e0011 */
[----:B------:R-:W-:-:S04]  /*0cb0*/  ISETP.GT.U32.AND P4, PT, R4, R6, PT ;  /* 0x000000060400720c */ /* 0x000fc80003f84070 */
[----:B------:R0:W-:Y:S04]  /*0cc0*/  STG.E.64 desc[UR4][R18.64+0xa0], R10 ;  /* 0x0000a00a12007986 */ /* 0x0001e8000c101b04 */
        /* <DEDUP_REMOVED lines=8> */
[----:B------:R-:W-:Y:S01]  /*0d50*/  ISETP.GT.U32.AND P3, PT, R2, R6, PT ;  /* 0x000000060200720c */ /* 0x000fe20003f64070 */
[----:B------:R0:W-:Y:S01]  /*0d60*/  STG.E.64 desc[UR4][R18.64+0xb0], R14 ;  /* 0x0000b00e12007986 */ /* 0x0001e2000c101b04 */
[----:B------:R-:W-:Y:S02]  /*0d70*/  @P0 IMAD.MOV.U32 R11, RZ, RZ, R9 ;  /* 0x000000ffff0b0224 */ /* 0x000fe400078e0009 */
[-C--:B------:R-:W-:Y:S01]  /*0d80*/  ISETP.GT.U32.AND.EX P3, PT, R3, R7.reuse, PT, P3 ;  /* 0x000000070300720c */ /* 0x080fe20003f64130 */
[----:B------:R-:W-:Y:S04]  /*0d90*/  @!P2 STG.E.64 desc[UR4][R20.64+0xb8], R8 ;  /* 0x0000b8081400a986 */ /* 0x000fe8000c101b04 */
[----:B------:R-:W-:Y:S01]  /*0da0*/  @P2 STG.E.64 desc[UR4][R20.64+0xb8], R4 ;  /* 0x0000b80414002986 */ /* 0x000fe2000c101b04 */
[----:B------:R-:W-:-:S03]  /*0db0*/  ISETP.GT.U32.AND.EX P2, PT, R5, R7, PT, P4 ;  /* 0x000000070500720c */ /* 0x000fc60003f44140 */
[----:B------:R1:W-:Y:S04]  /*0dc0*/  STG.E.64 desc[UR4][R18.64+0xb8], R12 ;  /* 0x0000b80c12007986 */ /* 0x0003e8000c101b04 */
[----:B------:R-:W-:Y:S01]  /*0dd0*/  @!P0 STG.E.64 desc[UR4][R20.64+0xc0], R8 ;  /* 0x0000c00814008986 */ /* 0x000fe2000c101b04 */
[----:B0-----:R-:W-:Y:S01]  /*0de0*/  @!P3 IMAD.MOV.U32 R14, RZ, RZ, R2 ;  /* 0x000000ffff0eb224 */ /* 0x001fe200078e0002 */
[----:B------:R-:W-:Y:S01]  /*0df0*/  @!P3 MOV R15, R3 ;  /* 0x00000003000fb202 */ /* 0x000fe20000000f00 */
[----:B------:R-:W-:Y:S01]  /*0e00*/  @P3 IMAD.MOV.U32 R14, RZ, RZ, R6 ;  /* 0x000000ffff0e3224 */ /* 0x000fe200078e0006 */
[----:B------:R-:W-:Y:S01]  /*0e10*/  @P0 STG.E.64 desc[UR4][R20.64+0xc0], R2 ;  /* 0x0000c00214000986 */ /* 0x000fe2000c101b04 */
[----:B------:R-:W-:Y:S02]  /*0e20*/  ISETP.GT.U32.AND P0, PT, R2, R4, PT ;  /* 0x000000040200720c */ /* 0x000fe40003f04070 */
[----:B------:R-:W-:Y:S01]  /*0e30*/  @P3 MOV R15, R7 ;  /* 0x00000007000f3202 */ /* 0x000fe20000000f00 */
[----:B------:R-:W-:Y:S01]  /*0e40*/  STG.E.64 desc[UR4][R18.64+0xc0], R10 ;  /* 0x0000c00a12007986 */ /* 0x000fe2000c101b04 */
[----:B------:R-:W-:Y:S01]  /*0e50*/  ISETP.GT.U32.AND.EX P0, PT, R3, R5, PT, P0 ;  /* 0x000000050300720c */ /* 0x000fe20003f04100 */
[----:B-1----:R-:W-:-:S02]  /*0e60*/  @!P2 IMAD.MOV.U32 R12, RZ, RZ, R4 ;  /* 0x000000ffff0ca224 */ /* 0x002fc400078e0004 */
[----:B------:R0:W-:Y:S01]  /*0e70*/  @!P1 STG.E.64 desc[UR4][R20.64+0xc8], R8 ;  /* 0x0000c80814009986 */ /* 0x0001e2000c101b04 */
[----:B------:R-:W-:Y:S02]  /*0e80*/  @!P2 IMAD.MOV.U32 R13, RZ, RZ, R5 ;  /* 0x000000ffff0da224 */ /* 0x000fe400078e0005 */
[----:B------:R-:W-:Y:S01]  /*0e90*/  @P2 IMAD.MOV.U32 R12, RZ, RZ, R6 ;  /* 0x000000ffff0c2224 */ /* 0x000fe200078e0006 */
[----:B------:R-:W-:Y:S01]  /*0ea0*/  @P1 STG.E.64 desc[UR4][R20.64+0xc8], R16 ;  /* 0x0000c81014001986 */ /* 0x000fe2000c101b04 */
[----:B------:R-:W-:Y:S02]  /*0eb0*/  @P2 IMAD.MOV.U32 R13, RZ, RZ, R7 ;  /* 0x000000ffff0d2224 */ /* 0x000fe400078e0007 */
[----:B0-----:R-:W-:Y:S01]  /*0ec0*/  @!P1 IMAD.MOV.U32 R8, RZ, RZ, R16 ;  /* 0x000000ffff089224 */ /* 0x001fe200078e0010 */
[----:B------:R-:W-:Y:S02]  /*0ed0*/  @!P1 MOV R9, R17 ;  /* 0x0000001100099202 */ /* 0x000fe40000000f00 */
[----:B------:R-:W-:-:S03]  /*0ee0*/  ISETP.GT.U32.AND P1, PT, R16, R6, PT ;  /* 0x000000061000720c */ /* 0x000fc60003f24070 */
        /* <DEDUP_REMOVED lines=8> */
[C---:B------:R-:W-:Y:S01]  /*0f70*/  ISETP.GT.U32.AND P2, PT, R16.reuse, R4, PT ;  /* 0x000000041000720c */ /* 0x040fe20003f44070 */
[----:B------:R-:W-:Y:S02]  /*0f80*/  @P0 IMAD.MOV.U32 R8, RZ, RZ, R4 ;  /* 0x000000ffff080224 */ /* 0x000fe400078e0004 */
[----:B------:R-:W-:Y:S01]  /*0f90*/  STG.E.64 desc[UR4][R18.64+0xd8], R12 ;  /* 0x0000d80c12007986 */ /* 0x000fe2000c101b04 */
[----:B------:R-:W-:Y:S01]  /*0fa0*/  ISETP.GT.U32.AND.EX P2, PT, R17, R5, PT, P2 ;  /* 0x000000051100720c */ /* 0x000fe20003f44120 */
[----:B------:R-:W-:Y:S02]  /*0fb0*/  @P0 IMAD.MOV.U32 R9, RZ, RZ, R5 ;  /* 0x000000ffff090224 */ /* 0x000fe400078e0005 */
[----:B------:R-:W-:Y:S04]  /*0fc0*/  @!P3 STG.E.64 desc[UR4][R20.64+0xe0], R6 ;  /* 0x0000e0061400b986 */ /* 0x000fe8000c101b04 */
[----:B------:R-:W-:Y:S01]  /*0fd0*/  @P3 STG.E.64 desc[UR4][R20.64+0xe0], R2 ;  /* 0x0000e00214003986 */ /* 0x000fe2000c101b04 */
[----:B------:R-:W-:-:S03]  /*0fe0*/  ISETP.GT.U32.AND P3, PT, R16, R2, PT ;  /* 0x000000021000720c */ /* 0x000fc60003f64070 */
[----:B------:R-:W-:Y:S04]  /*0ff0*/  STG.E.64 desc[UR4][R18.64+0xe0], R14 ;  /* 0x0000e00e12007986 */ /* 0x000fe8000c101b04 */
[----:B------:R0:W-:Y:S04]  /*1000*/  @!P1 STG.E.64 desc[UR4][R20.64+0xe8], R6 ;  /* 0x0000e80614009986 */ /* 0x0001e8000c101b04 */
[----:B------:R-:W-:Y:S01]  /*1010*/  @P1 STG.E.64 desc[UR4][R20.64+0xe8], R16 ;  /* 0x0000e81014001986 */ /* 0x000fe2000c101b04 */
[----:B0-----:R-:W-:Y:S02]  /*1020*/  @!P1 IMAD.MOV.U32 R6, RZ, RZ, R16 ;  /* 0x000000ffff069224 */ /* 0x001fe400078e0010 */
[----:B------:R-:W-:Y:S01]  /*1030*/  @!P1 IMAD.MOV.U32 R7, RZ, RZ, R17 ;  /* 0x000000ffff079224 */ /* 0x000fe200078e0011 */
[----:B------:R-:W-:-:S04]  /*1040*/  ISETP.GT.U32.AND.EX P1, PT, R17, R3, PT, P3 ;  /* 0x000000031100720c */ /* 0x000fc80003f24130 */
[----:B------:R-:W-:Y:S04]  /*1050*/  STG.E.64 desc[UR4][R18.64+0xe8], R6 ;  /* 0x0000e80612007986 */ /* 0x000fe8000c101b04 */
[----:B------:R-:W-:Y:S04]  /*1060*/  STG.E.64 desc[UR4][R20.64+0xf0], R4 ;  /* 0x0000f00414007986 */ /* 0x000fe8000c101b04 */
[----:B------:R-:W-:Y:S04]  /*1070*/  STG.E.64 desc[UR4][R18.64+0xf0], R4 ;  /* 0x0000f00412007986 */ /* 0x000fe8000c101b04 */
[----:B------:R-:W-:Y:S04]  /*1080*/  @!P0 STG.E.64 desc[UR4][R20.64+0xf8], R4 ;  /* 0x0000f80414008986 */ /* 0x000fe8000c101b04 */
[----:B------:R-:W-:Y:S04]  /*1090*/  @P0 STG.E.64 desc[UR4][R20.64+0xf8], R2 ;  /* 0x0000f80214000986 */ /* 0x000fe8000c101b04 */
[----:B------:R-:W-:Y:S04]  /*10a0*/  STG.E.64 desc[UR4][R18.64+0xf8], R8 ;  /* 0x0000f80812007986 */ /* 0x000fe8000c101b04 */
[----:B------:R0:W-:Y:S04]  /*10b0*/  @!P2 STG.E.64 desc[UR4][R20.64+0x100], R4 ;  /* 0x000100041400a986 */ /* 0x0001e8000c101b04 */
[----:B------:R-:W-:Y:S01]  /*10c0*/  @P2 STG.E.64 desc[UR4][R20.64+0x100], R16 ;  /* 0x0001001014002986 */ /* 0x000fe2000c101b04 */
[----:B0-----:R-:W-:Y:S01]  /*10d0*/  @!P2 IMAD.MOV.U32 R4, RZ, RZ, R16 ;  /* 0x000000ffff04a224 */ /* 0x001fe200078e0010 */
[----:B------:R-:W-:-:S05]  /*10e0*/  @!P2 MOV R5, R17 ;  /* 0x000000110005a202 */ /* 0x000fca0000000f00 */
[----:B------:R-:W-:Y:S04]  /*10f0*/  STG.E.64 desc[UR4][R18.64+0x100], R4 ;  /* 0x0001000412007986 */ /* 0x000fe8000c101b04 */
[----:B------:R-:W-:Y:S04]  /*1100*/  STG.E.64 desc[UR4][R20.64+0x108], R2 ;  /* 0x0001080214007986 */ /* 0x000fe8000c101b04 */
[----:B------:R-:W-:Y:S04]  /*1110*/  STG.E.64 desc[UR4][R18.64+0x108], R2 ;  /* 0x0001080212007986 */ /* 0x000fe8000c101b04 */
[----:B------:R0:W-:Y:S04]  /*1120*/  @!P1 STG.E.64 desc[UR4][R20.64+0x110], R2 ;  /* 0x0001100214009986 */ /* 0x0001e8000c101b04 */
[----:B------:R-:W-:Y:S01]  /*1130*/  @P1 STG.E.64 desc[UR4][R20.64+0x110], R16 ;  /* 0x0001101014001986 */ /* 0x000fe2000c101b04 */
[----:B0-----:R-:W-:-:S02]  /*1140*/  @!P1 IMAD.MOV.U32 R2, RZ, RZ, R16 ;  /* 0x000000ffff029224 */ /* 0x001fc400078e0010 */
[----:B------:R-:W-:-:S05]  /*1150*/  @!P1 IMAD.MOV.U32 R3, RZ, RZ, R17 ;  /* 0x000000ffff039224 */ /* 0x000fca00078e0011 */
[----:B------:R-:W-:Y:S04]  /*1160*/  STG.E.64 desc[UR4][R18.64+0x110], R2 ;  /* 0x0001100212007986 */ /* 0x000fe8000c101b04 */
[----:B------:R-:W-:Y:S04]  /*1170*/  STG.E.64 desc[UR4][R20.64+0x118], R16 ;  /* 0x0001181014007986 */ /* 0x000fe8000c101b04 */
[----:B------:R-:W-:Y:S01]  /*1180*/  STG.E.64 desc[UR4][R18.64+0x118], R16 ;  /* 0x0001181012007986 */ /* 0x000fe2000c101b04 */
[----:B------:R-:W-:Y:S05]  /*1190*/  EXIT ;  /* 0x000000000000794d */ /* 0x000fea0003800000 */
.L_x_0:
[----:B------:R-:W-:-:S00]  /*11a0*/  BRA `(.L_x_0) ;  /* 0xfffffffc00fc7947 */ /* 0x000fc0000383ffff */
[----:B------:R-:W-:-:S00]  /*11b0*/  NOP ;  /* 0x0000000000007918 */ /* 0x000fc00000000000 */
        /* <DEDUP_REMOVED lines=12> */
.L_x_2:


//--------------------- .text._Z14IndexScalarGPUIjEvPKT_S0_PS0_S3_ --------------------------
	.section	.text._Z14IndexScalarGPUIjEvPKT_S0_PS0_S3_,"ax",@progbits
	.align	128
        .global         _Z14IndexScalarGPUIjEvPKT_S0_PS0_S3_
        .type           _Z14IndexScalarGPUIjEvPKT_S0_PS0_S3_,@function
        .size           _Z14IndexScalarGPUIjEvPKT_S0_PS0_S3_,(.L_x_3 - _Z14IndexScalarGPUIjEvPKT_S0_PS0_S3_)
        .other          _Z14IndexScalarGPUIjEvPKT_S0_PS0_S3_,@"STO_CUDA_ENTRY STV_DEFAULT"
_Z14IndexScalarGPUIjEvPKT_S0_PS0_S3_:
.text._Z14IndexScalarGPUIjEvPKT_S0_PS0_S3_:
[----:B------:R-:W-:Y:S01]  /*0000*/  LDC R1, c[0x0][0x37c] ;  /* 0x0000df00ff017b82 */ /* 0x000fe20000000800 */
[----:B------:R-:W0:Y:S01]  /*0010*/  S2R R19, SR_CTAID.X ;  /* 0x0000000000137919 */ /* 0x000e220000002500 */
[----:B------:R-:W0:Y:S01]  /*0020*/  LDCU UR4, c[0x0][0x360] ;  /* 0x00006c00ff0477ac */ /* 0x000e220008000800 */
[----:B------:R-:W0:Y:S01]  /*0030*/  S2R R0, SR_TID.X ;  /* 0x0000000000007919 */ /* 0x000e220000002100 */
[----:B------:R-:W1:Y:S01]  /*0040*/  LDCU UR5, c[0x0][0x388] ;  /* 0x00007100ff0577ac */ /* 0x000e620008000800 */
[----:B0-----:R-:W-:-:S05]  /*0050*/  IMAD R19, R19, UR4, R0 ;  /* 0x0000000413137c24 */ /* 0x001fca000f8e0200 */
[----:B-1----:R-:W-:-:S13]  /*0060*/  ISETP.GE.U32.AND P0, PT, R19, UR5, PT ;  /* 0x0000000513007c0c */ /* 0x002fda000bf06070 */
[----:B------:R-:W-:Y:S05]  /*0070*/  @P0 EXIT ;  /* 0x000000000000094d */ /* 0x000fea0003800000 */
[----:B------:R-:W0:Y:S01]  /*0080*/  LDC.64 R10, c[0x0][0x380] ;  /* 0x0000e000ff0a7b82 */ /* 0x000e220000000a00 */
[----:B------:R-:W1:Y:S01]  /*0090*/  LDCU.64 UR4, c[0x0][0x358] ;  /* 0x00006b00ff0477ac */ /* 0x000e620008000a00 */
[----:B------:R-:W-:-:S06]  /*00a0*/  SHF.L.U32 R3, R19, 0x3, RZ ;  /* 0x0000000313037819 */ /* 0x000fcc00000006ff */
[----:B------:R-:W2:Y:S01]  /*00b0*/  LDC.64 R4, c[0x0][0x390] ;  /* 0x0000e400ff047b82 */ /* 0x000ea20000000a00 */
[----:B0-----:R-:W-:-:S07]  /*00c0*/  IMAD.WIDE.U32 R10, R3, 0x4, R10 ;  /* 0x00000004030a7825 */ /* 0x001fce00078e000a */
[----:B------:R-:W0:Y:S01]  /*00d0*/  LDC.64 R2, c[0x0][0x398] ;  /* 0x0000e600ff027b82 */ /* 0x000e220000000a00 */
[----:B-1----:R-:W3:Y:S04]  /*00e0*/  LDG.E R23, desc[UR4][R10.64] ;  /* 0x000000040a177981 */ /* 0x002ee8000c1e1900 */
[----:B------:R-:W4:Y:S04]  /*00f0*/  LDG.E R18, desc[UR4][R10.64+0x4] ;  /* 0x000004040a127981 */ /* 0x000f28000c1e1900 */
[----:B------:R-:W5:Y:S04]  /*0100*/  LDG.E R16, desc[UR4][R10.64+0x8] ;  /* 0x000008040a107981 */ /* 0x000f68000c1e1900 */
[----:B------:R-:W5:Y:S04]  /*0110*/  LDG.E R21, desc[UR4][R10.64+0xc] ;  /* 0x00000c040a157981 */ /* 0x000f68000c1e1900 */
[----:B------:R-:W5:Y:S04]  /*0120*/  LDG.E R14, desc[UR4][R10.64+0x10] ;  /* 0x000010040a0e7981 */ /* 0x000f68000c1e1900 */
[----:B------:R-:W5:Y:S04]  /*0130*/  LDG.E R17, desc[UR4][R10.64+0x14] ;  /* 0x000014040a117981 */ /* 0x000f68000c1e1900 */
[----:B------:R-:W5:Y:S04]  /*0140*/  LDG.E R15, desc[UR4][R10.64+0x18] ;  /* 0x000018040a0f7981 */ /* 0x000f68000c1e1900 */
[----:B------:R1:W5:Y:S01]  /*0150*/  LDG.E R0, desc[UR4][R10.64+0x1c] ;  /* 0x00001c040a007981 */ /* 0x000362000c1e1900 */
[----:B------:R-:W-:-:S04]  /*0160*/  IMAD R19, R19, 0x24, RZ ;  /* 0x0000002413137824 */ /* 0x000fc800078e02ff */
[C---:B--2---:R-:W-:Y:S01]  /*0170*/  IMAD.WIDE.U32 R6, R19.reuse, 0x4, R4 ;  /* 0x0000000413067825 */ /* 0x044fe200078e0004 */
[C---:B------:R-:W-:Y:S02]  /*0180*/  IADD3 R27, PT, PT, R19.reuse, 0x4, RZ ;  /* 0x00000004131b7810 */ /* 0x040fe40007ffe0ff */
[C---:B------:R-:W-:Y:S01]  /*0190*/  IADD3 R13, PT, PT, R19.reuse, 0x6, RZ ;  /* 0x00000006130d7810 */ /* 0x040fe20007ffe0ff */
[C---:B0-----:R-:W-:Y:S01]  /*01a0*/  IMAD.WIDE.U32 R8, R19.reuse, 0x4, R2 ;  /* 0x0000000413087825 */ /* 0x041fe200078e0002 */
[C---:B-1----:R-:W-:Y:S02]  /*01b0*/  IADD3 R11, PT, PT, R19.reuse, 0x5, RZ ;  /* 0x00000005130b7810 */ /* 0x042fe40007ffe0ff */
[----:B------:R-:W-:Y:S01]  /*01c0*/  IADD3 R29, PT, PT, R19, 0x7, RZ ;  /* 0x00000007131d7810 */ /* 0x000fe20007ffe0ff */
[----:B------:R-:W-:Y:S01]  /*01d0*/  IMAD.WIDE.U32 R24, R27, 0x4, R4 ;  /* 0x000000041b187825 */ /* 0x000fe200078e0004 */
[----:B------:R-:W-:-:S03]  /*01e0*/  IADD3 R20, PT, PT, R19, 0x8, RZ ;  /* 0x0000000813147810 */ /* 0x000fc60007ffe0ff */
[----:B------:R-:W-:Y:S01]  /*01f0*/  IMAD.WIDE.U32 R26, R27, 0x4, R2 ;  /* 0x000000041b1a7825 */ /* 0x000fe200078e0002 */
[----:B---3--:R-:W-:Y:S01]  /*0200*/  STG.E desc[UR4][R6.64], R23 ;  /* 0x0000001706007986 */ /* 0x008fe2000c101904 */
[----:B----4-:R-:W-:-:S03]  /*0210*/  ISETP.GT.U32.AND P1, PT, R18, R23, PT ;  /* 0x000000171200720c */ /* 0x010fc60003f24070 */
[----:B------:R-:W-:Y:S01]  /*0220*/  STG.E desc[UR4][R8.64], R23 ;  /* 0x0000001708007986 */ /* 0x000fe2000c101904 */
[-C--:B-----5:R-:W-:Y:S02]  /*0230*/  ISETP.GT.U32.AND P2, PT, R16, R23.reuse, PT ;  /* 0x000000171000720c */ /* 0x0a0fe40003f44070 */
[-C--:B------:R-:W-:Y:S02]  /*0240*/  ISETP.GT.U32.AND P3, PT, R21, R23.reuse, PT ;  /* 0x000000171500720c */ /* 0x080fe40003f64070 */
[----:B------:R-:W-:-:S05]  /*0250*/  ISETP.GT.U32.AND P0, PT, R14, R23, PT ;  /* 0x000000170e00720c */ /* 0x000fca0003f04070 */
[----:B------:R-:W-:Y:S04]  /*0260*/  @!P1 STG.E desc[UR4][R6.64+0x4], R23 ;  /* 0x0000041706009986 */ /* 0x000fe8000c101904 */
[----:B------:R-:W-:Y:S04]  /*0270*/  @!P1 STG.E desc[UR4][R8.64+0x4], R18 ;  /* 0x0000041208009986 */ /* 0x000fe8000c101904 */
[----:B------:R-:W-:Y:S04]  /*0280*/  @P1 STG.E desc[UR4][R6.64+0x4], R18 ;  /* 0x0000041206001986 */ /* 0x000fe8000c101904 */
[----:B------:R-:W-:Y:S01]  /*0290*/  @P1 STG.E desc[UR4][R8.64+0x4], R23 ;  /* 0x0000041708001986 */ /* 0x000fe2000c101904 */
[----:B------:R-:W-:-:S03]  /*02a0*/  ISETP.GT.U32.AND P1, PT, R17, R23, PT ;  /* 0x000000171100720c */ /* 0x000fc60003f24070 */
[----:B------:R-:W-:Y:S04]  /*02b0*/  @!P2 STG.E desc[UR4][R6.64+0x8], R23 ;  /* 0x000008170600a986 */ /* 0x000fe8000c101904 */
[----:B------:R-:W-:Y:S04]  /*02c0*/  @!P2 STG.E desc[UR4][R8.64+0x8], R16 ;  /* 0x000008100800a986 */ /* 0x000fe8000c101904 */
[----:B------:R-:W-:Y:S04]  /*02d0*/  @P2 STG.E desc[UR4][R6.64+0x8], R16 ;  /* 0x0000081006002986 */ /* 0x000fe8000c101904 */
[----:B------:R-:W-:Y:S01]  /*02e0*/  @P2 STG.E desc[UR4][R8.64+0x8], R23 ;  /* 0x0000081708002986 */ /* 0x000fe2000c101904 */
[----:B------:R-:W-:-:S03]  /*02f0*/  ISETP.GT.U32.AND P2, PT, R0, R23, PT ;  /* 0x000000170000720c */ /* 0x000fc60003f44070 */
[----:B------:R-:W-:Y:S04]  /*0300*/  @!P3 STG.E desc[UR4][R6.64+0xc], R23 ;  /* 0x00000c170600b986 */ /* 0x000fe8000c101904 */
[----:B------:R-:W-:Y:S04]  /*0310*/  @!P3 STG.E desc[UR4][R8.64+0xc], R21 ;  /* 0x00000c150800b986 */ /* 0x000fe8000c101904 */
[----:B------:R0:W-:Y:S04]  /*0320*/  @P3 STG.E desc[UR4][R6.64+0xc], R21 ;  /* 0x00000c1506003986 */ /* 0x0001e8000c101904 */
[----:B------:R1:W-:Y:S01]  /*0330*/  @P3 STG.E desc[UR4][R8.64+0xc], R23 ;  /* 0x00000c1708003986 */ /* 0x0003e2000c101904 */
[----:B------:R-:W-:-:S03]  /*0340*/  ISETP.GT.U32.AND P3, PT, R15, R23, PT ;  /* 0x000000170f00720c */ /* 0x000fc60003f64070 */
[----:B------:R-:W-:Y:S01]  /*0350*/  @!P0 STG.E desc[UR4][R24.64], R23 ;  /* 0x0000001718008986 */ /* 0x000fe2000c101904 */
[----:B0-----:R-:W-:-:S03]  /*0360*/  IMAD.WIDE.U32 R6, R11, 0x4, R4 ;  /* 0x000000040b067825 */ /* 0x001fc600078e0004 */
[----:B------:R-:W-:Y:S01]  /*0370*/  @!P0 STG.E desc[UR4][R26.64], R14 ;  /* 0x0000000e1a008986 */ /* 0x000fe2000c101904 */
[----:B-1----:R-:W-:-:S03]  /*0380*/  IMAD.WIDE.U32 R8, R11, 0x4, R2 ;  /* 0x000000040b087825 */ /* 0x002fc600078e0002 */
[----:B------:R0:W-:Y:S01]  /*0390*/  @P0 STG.E desc[UR4][R24.64], R14 ;  /* 0x0000000e18000986 */ /* 0x0001e2000c101904 */
[----:B------:R-:W-:-:S03]  /*03a0*/  IMAD.WIDE.U32 R10, R13, 0x4, R4 ;  /* 0x000000040d0a7825 */ /* 0x000fc600078e0004 */
[----:B------:R1:W-:Y:S01]  /*03b0*/  @P0 STG.E desc[UR4][R26.64], R23 ;  /* 0x000000171a000986 */ /* 0x0003e2000c101904 */
[----:B------:R-:W-:Y:S01]  /*03c0*/  ISETP.GT.U32.AND P0, PT, R16, R18, PT ;  /* 0x000000121000720c */ /* 0x000fe20003f04070 */
[----:B------:R-:W-:Y:S02]  /*03d0*/  IMAD.WIDE.U32 R12, R13, 0x4, R2 ;  /* 0x000000040d0c7825 */ /* 0x000fe400078e0002 */
[----:B------:R-:W-:Y:S04]  /*03e0*/  @!P1 STG.E desc[UR4][R6.64], R23 ;  /* 0x0000001706009986 */ /* 0x000fe8000c101904 */
[----:B------:R-:W-:Y:S01]  /*03f0*/  @!P1 STG.E desc[UR4][R8.64], R17 ;  /* 0x0000001108009986 */ /* 0x000fe2000c101904 */
[----:B0-----:R-:W-:-:S03]  /*0400*/  IMAD.WIDE.U32 R24, R29, 0x4, R4 ;  /* 0x000000041d187825 */ /* 0x001fc600078e0004 */
[----:B------:R0:W-:Y:S01]  /*0410*/  @P1 STG.E desc[UR4][R6.64], R17 ;  /* 0x0000001106001986 */ /* 0x0001e2000c101904 */
[----:B-1----:R-:W-:-:S03]  /*0420*/  IMAD.WIDE.U32 R26, R29, 0x4, R2 ;  /* 0x000000041d1a7825 */ /* 0x002fc600078e0002 */
[----:B------:R-:W-:Y:S01]  /*0430*/  @P1 STG.E desc[UR4][R8.64], R23 ;  /* 0x0000001708001986 */ /* 0x000fe2000c101904 */
[----:B------:R-:W-:Y:S01]  /*0440*/  ISETP.GT.U32.AND P1, PT, R21, R18, PT ;  /* 0x000000121500720c */ /* 0x000fe20003f24070 */
[C---:B------:R-:W-:Y:S02]  /*0450*/  IMAD.WIDE.U32 R28, R20.reuse, 0x4, R4 ;  /* 0x00000004141c7825 */ /* 0x040fe400078e0004 */
[----:B------:R-:W-:Y:S04]  /*0460*/  @!P3 STG.E desc[UR4][R10.64], R23 ;  /* 0x000000170a00b986 */ /* 0x000fe8000c101904 */
[----:B------:R-:W-:Y:S01]  /*0470*/  @!P3 STG.E desc[UR4][R12.64], R15 ;  /* 0x0000000f0c00b986 */ /* 0x000fe2000c101904 */
[----:B0-----:R-:W-:Y:S01]  /*0480*/  IMAD.WIDE.U32 R6, R20, 0x4, R2 ;  /* 0x0000000414067825 */ /* 0x001fe200078e0002 */
[----:B------:R-:W-:-:S02]  /*0490*/  IADD3 R20, PT, PT, R19, 0x11, RZ ;  /* 0x0000001113147810 */ /* 0x000fc40007ffe0ff */
[----:B------:R-:W-:Y:S04]  /*04a0*/  @P3 STG.E desc[UR4][R10.64], R15 ;  /* 0x0000000f0a003986 */ /* 0x000fe8000c101904 */
[----:B------:R0:W-:Y:S01]  /*04b0*/  @P3 STG.E desc[UR4][R12.64], R23 ;  /* 0x000000170c003986 */ /* 0x0001e2000c101904 */
[----:B------:R-:W-:-:S03]  /*04c0*/  ISETP.GT.U32.AND P3, PT, R14, R18, PT ;  /* 0x000000120e00720c */ /* 0x000fc60003f64070 */
[----:B------:R-:W-:Y:S04]  /*04d0*/  @!P2 STG.E desc[UR4][R24.64], R23 ;  /* 0x000000171800a986 */ /* 0x000fe8000c101904 */
[----:B------:R-:W-:Y:S04]  /*04e0*/  @!P2 STG.E desc[UR4][R26.64], R0 ;  /* 0x000000001a00a986 */ /* 0x000fe8000c101904 */
[----:B------:R1:W-:Y:S01]  /*04f0*/  @P2 STG.E desc[UR4][R24.64], R0 ;  /* 0x0000000018002986 */ /* 0x0003e2000c101904 */
[----:B0-----:R-:W-:-:S03]  /*0500*/  IADD3 R13, PT, PT, R19, 0xc, RZ ;  /* 0x0000000c130d7810 */ /* 0x001fc60007ffe0ff */
[----:B------:R0:W-:Y:S01]  /*0510*/  @P2 STG.E desc[UR4][R26.64], R23 ;  /* 0x000000171a002986 */ /* 0x0001e2000c101904 */
[----:B------:R-:W-:Y:S01]  /*0520*/  ISETP.GT.U32.AND P2, PT, R17, R18, PT ;  /* 0x000000121100720c */ /* 0x000fe20003f44070 */
[C---:B------:R-:W-:Y:S02]  /*0530*/  IMAD.WIDE.U32 R10, R13.reuse, 0x4, R4 ;  /* 0x000000040d0a7825 */ /* 0x040fe400078e0004 */
[----:B------:R-:W-:Y:S02]  /*0540*/  STG.E desc[UR4][R28.64], R18 ;  /* 0x000000121c007986 */ /* 0x000fe4000c101904 */
[----:B------:R-:W-:Y:S02]  /*0550*/  IMAD.WIDE.U32 R12, R13, 0x4, R2 ;  /* 0x000000040d0c7825 */ /* 0x000fe400078e0002 */
[----:B------:R-:W-:Y:S01]  /*0560*/  STG.E desc[UR4][R6.64], R18 ;  /* 0x0000001206007986 */ /* 0x000fe2000c101904 */
[----:B-1----:R-:W-:-:S03]  /*0570*/  IADD3 R25, PT, PT, R19, 0xe, RZ ;  /* 0x0000000e13197810 */ /* 0x002fc60007ffe0ff */
[----:B------:R-:W-:Y:S01]  /*0580*/  @!P0 STG.E desc[UR4][R28.64+0x4], R18 ;  /* 0x000004121c008986 */ /* 0x000fe2000c101904 */
[C---:B0-----:R-:W-:Y:S02]  /*0590*/  IADD3 R23, PT, PT, R19.reuse, 0xd, RZ ;  /* 0x0000000d13177810 */ /* 0x041fe40007ffe0ff */
[----:B------:R-:W-:Y:S01]  /*05a0*/  IADD3 R27, PT, PT, R19, 0xf, RZ ;  /* 0x0000000f131b7810 */ /* 0x000fe20007ffe0ff */
[----:B------:R-:W-:Y:S02]  /*05b0*/  @!P0 STG.E desc[UR4][R6.64+0x4], R16 ;  /* 0x0000041006008986 */ /* 0x000fe4000c101904 */
[----:B------:R-:W-:Y:S02]  /*05c0*/  IMAD.WIDE.U32 R8, R23, 0x4, R4 ;  /* 0x0000000417087825 */ /* 0x000fe400078e0004 */
        /* <DEDUP_REMOVED lines=13> */
[----:B------:R-:W-:Y:S04]  /*06a0*/  @!P2 STG.E desc[UR4][R10.64], R18 ;  /* 0x000000120a00a986 */ /* 0x000fe8000c101904 */
[----:B------:R-:W-:Y:S01]  /*06b0*/  @!P2 STG.E desc[UR4][R12.64], R17 ;  /* 0x000000110c00a986 */ /* 0x000fe2000c101904 */
[----:B0-----:R-:W-:Y:S01]  /*06c0*/  IADD3 R29, PT, PT, R19, 0x10, RZ ;  /* 0x00000010131d7810 */ /* 0x001fe20007ffe0ff */
[----:B-1----:R-:W-:Y:S02]  /*06d0*/  IMAD.WIDE.U32 R6, R23, 0x4, R2 ;  /* 0x0000000417067825 */ /* 0x002fe400078e0002 */
[----:B------:R0:W-:Y:S02]  /*06e0*/  @P2 STG.E desc[UR4][R10.64], R17 ;  /* 0x000000110a002986 */ /* 0x0001e4000c101904 */
[----:B------:R-:W-:-:S02]  /*06f0*/  IMAD.WIDE.U32 R22, R25, 0x4, R4 ;  /* 0x0000000419167825 */ /* 0x000fc400078e0004 */
        /* <DEDUP_REMOVED lines=8> */
[----:B------:R1:W-:Y:S01]  /*0780*/  @P0 STG.E desc[UR4][R6.64], R18 ;  /* 0x0000001206000986 */ /* 0x0003e2000c101904 */
[----:B------:R-:W-:-:S03]  /*0790*/  ISETP.GT.U32.AND P0, PT, R21, R16, PT ;  /* 0x000000101500720c */ /* 0x000fc60003f04070 */
[----:B------:R-:W-:Y:S04]  /*07a0*/  @!P1 STG.E desc[UR4][R22.64], R18 ;  /* 0x0000001216009986 */ /* 0x000fe8000c101904 */
[----:B------:R-:W-:Y:S01]  /*07b0*/  @!P1 STG.E desc[UR4][R24.64], R0 ;  /* 0x0000000018009986 */ /* 0x000fe2000c101904 */
[----:B0-----:R-:W-:Y:S01]  /*07c0*/  IMAD.WIDE.U32 R8, R27, 0x4, R4 ;  /* 0x000000041b087825 */ /* 0x001fe200078e0004 */
[----:B------:R-:W-:Y:S02]  /*07d0*/  IADD3 R27, PT, PT, R19, 0x12, RZ ;  /* 0x00000012131b7810 */ /* 0x000fe40007ffe0ff */
[----:B------:R0:W-:Y:S01]  /*07e0*/  @P1 STG.E desc[UR4][R22.64], R0 ;  /* 0x0000000016001986 */ /* 0x0001e2000c101904 */
[----:B-1----:R-:W-:Y:S01]  /*07f0*/  IMAD.WIDE.U32 R6, R29, 0x4, R2 ;  /* 0x000000041d067825 */ /* 0x002fe200078e0002 */
[----:B------:R-:W-:-:S02]  /*0800*/  IADD3 R29, PT, PT, R19, 0x14, RZ ;  /* 0x00000014131d7810 */ /* 0x000fc40007ffe0ff */
[----:B------:R1:W-:Y:S01]  /*0810*/  @P1 STG.E desc[UR4][R24.64], R18 ;  /* 0x0000001218001986 */ /* 0x0003e2000c101904 */
[----:B------:R-:W-:-:S03]  /*0820*/  ISETP.GT.U32.AND P1, PT, R14, R16, PT ;  /* 0x000000100e00720c */ /* 0x000fc60003f24070 */
[----:B------:R2:W-:Y:S04]  /*0830*/  STG.E desc[UR4][R8.64], R16 ;  /* 0x0000001008007986 */ /* 0x0005e8000c101904 */
[----:B------:R3:W-:Y:S01]  /*0840*/  STG.E desc[UR4][R12.64], R16 ;  /* 0x000000100c007986 */ /* 0x0007e2000c101904 */
[----:B0-----:R-:W-:-:S03]  /*0850*/  IMAD.WIDE.U32 R22, R20, 0x4, R4 ;  /* 0x0000000414167825 */ /* 0x001fc600078e0004 */
[----:B------:R-:W-:Y:S01]  /*0860*/  @!P0 STG.E desc[UR4][R10.64], R16 ;  /* 0x000000100a008986 */ /* 0x000fe2000c101904 */
[----:B-1----:R-:W-:Y:S01]  /*0870*/  IMAD.WIDE.U32 R24, R20, 0x4, R2 ;  /* 0x0000000414187825 */ /* 0x002fe200078e0002 */
[----:B------:R-:W-:Y:S02]  /*0880*/  IADD3 R18, PT, PT, R19, 0x1c, RZ ;  /* 0x0000001c13127810 */ /* 0x000fe40007ffe0ff */
[----:B------:R-:W-:Y:S01]  /*0890*/  @!P0 STG.E desc[UR4][R6.64], R21 ;  /* 0x0000001506008986 */ /* 0x000fe2000c101904 */
[----:B--2---:R-:W-:-:S03]  /*08a0*/  IMAD.WIDE.U32 R8, R27, 0x4, R4 ;  /* 0x000000041b087825 */ /* 0x004fc600078e0004 */
[----:B------:R0:W-:Y:S01]  /*08b0*/  @P0 STG.E desc[UR4][R10.64], R21 ;  /* 0x000000150a000986 */ /* 0x0001e2000c101904 */
[----:B---3--:R-:W-:-:S03]  /*08c0*/  IADD3 R13, PT, PT, R19, 0x13, RZ ;  /* 0x00000013130d7810 */ /* 0x008fc60007ffe0ff */
        /* <DEDUP_REMOVED lines=9> */
[----:B------:R-:W-:-:S03]  /*0960*/  ISETP.GT.U32.AND P1, PT, R17, R21, PT ;  /* 0x000000151100720c */ /* 0x000fc60003f24070 */
[----:B------:R-:W-:Y:S04]  /*0970*/  @!P2 STG.E desc[UR4][R8.64], R16 ;  /* 0x000000100800a986 */ /* 0x000fe8000c101904 */
[----:B------:R-:W-:Y:S01]  /*0980*/  @!P2 STG.E desc[UR4][R10.64], R17 ;  /* 0x000000110a00a986 */ /* 0x000fe2000c101904 */
[----:B0-----:R-:W-:-:S03]  /*0990*/  IMAD.WIDE.U32 R22, R29, 0x4, R4 ;  /* 0x000000041d167825 */ /* 0x001fc600078e0004 */
[----:B------:R-:W-:Y:S01]  /*09a0*/  @P2 STG.E desc[UR4][R8.64], R17 ;  /* 0x0000001108002986 */ /* 0x000fe2000c101904 */
[----:B-1----:R-:W-:Y:S01]  /*09b0*/  IMAD.WIDE.U32 R24, R29, 0x4, R2 ;  /* 0x000000041d187825 */ /* 0x002fe200078e0002 */
[----:B------:R-:W-:Y:S02]  /*09c0*/  IADD3 R29, PT, PT, R19, 0x15, RZ ;  /* 0x00000015131d7810 */ /* 0x000fe40007ffe0ff */
[----:B------:R0:W-:Y:S01]  /*09d0*/  @P2 STG.E desc[UR4][R10.64], R16 ;  /* 0x000000100a002986 */ /* 0x0001e2000c101904 */
[----:B------:R-:W-:Y:S02]  /*09e0*/  ISETP.GT.U32.AND P2, PT, R14, R21, PT ;  /* 0x000000150e00720c */ /* 0x000fe40003f44070 */
[C---:B------:R-:W-:Y:S01]  /*09f0*/  IMAD.WIDE.U32 R26, R29.reuse, 0x4, R4 ;  /* 0x000000041d1a7825 */ /* 0x040fe200078e0004 */
[----:B------:R-:W-:Y:S03]  /*0a00*/  @!P3 STG.E desc[UR4][R6.64], R16 ;  /* 0x000000100600b986 */ /* 0x000fe6000c101904 */
[----:B------:R-:W-:Y:S01]  /*0a10*/  IMAD.WIDE.U32 R28, R29, 0x4, R2 ;  /* 0x000000041d1c7825 */ /* 0x000fe200078e0002 */
[----:B------:R-:W-:Y:S04]  /*0a20*/  @!P3 STG.E desc[UR4][R12.64], R15 ;  /* 0x0000000f0c00b986 */ /* 0x000fe8000c101904 */
[----:B------:R-:W-:Y:S01]  /*0a30*/  @P3 STG.E desc[UR4][R6.64], R15 ;  /* 0x0000000f06003986 */ /* 0x000fe2000c101904 */
[----:B0-----:R-:W-:-:S03]  /*0a40*/  IADD3 R11, PT, PT, R19, 0x19, RZ ;  /* 0x00000019130b7810 */ /* 0x001fc60007ffe0ff */
[----:B------:R0:W-:Y:S01]  /*0a50*/  @P3 STG.E desc[UR4][R12.64], R16 ;  /* 0x000000100c003986 */ /* 0x0001e2000c101904 */
[----:B------:R-:W-:Y:S01]  /*0a60*/  ISETP.GT.U32.AND P3, PT, R0, R14, PT ;  /* 0x0000000e0000720c */ /* 0x000fe20003f64070 */
[C---:B------:R-:W-:Y:S02]  /*0a70*/  IMAD.WIDE.U32 R8, R11.reuse, 0x4, R4 ;  /* 0x000000040b087825 */ /* 0x040fe400078e0004 */
[----:B------:R-:W-:Y:S02]  /*0a80*/  @!P0 STG.E desc[UR4][R22.64], R16 ;  /* 0x0000001016008986 */ /* 0x000fe4000c101904 */
[----:B------:R-:W-:Y:S02]  /*0a90*/  IMAD.WIDE.U32 R10, R11, 0x4, R2 ;  /* 0x000000040b0a7825 */ /* 0x000fe400078e0002 */
[----:B------:R-:W-:Y:S04]  /*0aa0*/  @!P0 STG.E desc[UR4][R24.64], R0 ;  /* 0x0000000018008986 */ /* 0x000fe8000c101904 */
[----:B------:R-:W-:Y:S01]  /*0ab0*/  @P0 STG.E desc[UR4][R22.64], R0 ;  /* 0x0000000016000986 */ /* 0x000fe2000c101904 */
[----:B0-----:R-:W-:-:S03]  /*0ac0*/  IADD3 R13, PT, PT, R19, 0x18, RZ ;  /* 0x00000018130d7810 */ /* 0x001fc60007ffe0ff */
[----:B------:R0:W-:Y:S01]  /*0ad0*/  @P0 STG.E desc[UR4][R24.64], R16 ;  /* 0x0000001018000986 */ /* 0x0001e2000c101904 */
[----:B------:R-:W-:Y:S01]  /*0ae0*/  ISETP.GT.U32.AND P0, PT, R15, R21, PT ;  /* 0x000000150f00720c */ /* 0x000fe20003f04070 */
[C---:B------:R-:W-:Y:S02]  /*0af0*/  IMAD.WIDE.U32 R6, R13.reuse, 0x4, R4 ;  /* 0x000000040d067825 */ /* 0x040fe400078e0004 */
[----:B------:R-:W-:Y:S02]  /*0b00*/  STG.E desc[UR4][R26.64], R21 ;  /* 0x000000151a007986 */ /* 0x000fe4000c101904 */
[----:B------:R-:W-:Y:S02]  /*0b10*/  IMAD.WIDE.U32 R12, R13, 0x4, R2 ;  /* 0x000000040d0c7825 */ /* 0x000fe400078e0002 */
[----:B------:R-:W-:Y:S04]  /*0b20*/  STG.E desc[UR4][R28.64], R21 ;  /* 0x000000151c007986 */ /* 0x000fe8000c101904 */
[----:B------:R-:W-:Y:S01]  /*0b30*/  @!P2 STG.E desc[UR4][R26.64+0x4], R21 ;  /* 0x000004151a00a986 */ /* 0x000fe2000c101904 */
[----:B0-----:R-:W-:-:S02]  /*0b40*/  IADD3 R25, PT, PT, R19, 0x1a, RZ ;  /* 0x0000001a13197810 */ /* 0x001fc40007ffe0ff */
        /* <DEDUP_REMOVED lines=13> */
[----:B0-----:R-:W-:Y:S01]  /*0c20*/  IMAD.WIDE.U32 R26, R25, 0x4, R2 ;  /* 0x00000004191a7825 */ /* 0x001fe200078e0002 */
[C---:B------:R-:W-:Y:S02]  /*0c30*/  IADD3 R25, PT, PT, R19.reuse, 0x1d, RZ ;  /* 0x0000001d13197810 */ /* 0x040fe40007ffe0ff */
[----:B------:R0:W-:Y:S01]  /*0c40*/  @P0 STG.E desc[UR4][R6.64], R15 ;  /* 0x0000000f06000986 */ /* 0x0001e2000c101904 */
[----:B-1----:R-:W-:-:S03]  /*0c50*/  IADD3 R29, PT, PT, R19, 0x20, RZ ;  /* 0x00000020131d7810 */ /* 0x002fc60007ffe0ff */
[----:B------:R1:W-:Y:S01]  /*0c60*/  @P0 STG.E desc[UR4][R12.64], R21 ;  /* 0x000000150c000986 */ /* 0x0003e2000c101904 */
[----:B------:R-:W-:-:S03]  /*0c70*/  ISETP.GT.U32.AND P0, PT, R0, R17, PT ;  /* 0x000000110000720c */ /* 0x000fc60003f04070 */
[----:B------:R-:W-:Y:S04]  /*0c80*/  @!P2 STG.E desc[UR4][R8.64], R21 ;  /* 0x000000150800a986 */ /* 0x000fe8000c101904 */
[----:B------:R-:W-:Y:S01]  /*0c90*/  @!P2 STG.E desc[UR4][R10.64], R0 ;  /* 0x000000000a00a986 */ /* 0x000fe2000c101904 */
[----:B0-----:R-:W-:-:S03]  /*0ca0*/  IMAD.WIDE.U32 R6, R18, 0x4, R4 ;  /* 0x0000000412067825 */ /* 0x001fc600078e0004 */
[----:B------:R0:W-:Y:S01]  /*0cb0*/  @P2 STG.E desc[UR4][R8.64], R0 ;  /* 0x0000000008002986 */ /* 0x0001e2000c101904 */
[----:B-1----:R-:W-:-:S03]  /*0cc0*/  IMAD.WIDE.U32 R12, R25, 0x4, R4 ;  /* 0x00000004190c7825 */ /* 0x002fc600078e0004 */
[----:B------:R1:W-:Y:S01]  /*0cd0*/  @P2 STG.E desc[UR4][R10.64], R21 ;  /* 0x000000150a002986 */ /* 0x0003e2000c101904 */
[----:B------:R-:W-:-:S03]  /*0ce0*/  ISETP.GT.U32.AND P2, PT, R15, R14, PT ;  /* 0x0000000e0f00720c */ /* 0x000fc60003f44070 */
[----:B------:R-:W-:Y:S04]  /*0cf0*/  STG.E desc[UR4][R22.64], R14 ;  /* 0x0000000e16007986 */ /* 0x000fe8000c101904 */
[----:B------:R-:W-:Y:S01]  /*0d00*/  STG.E desc[UR4][R26.64], R14 ;  /* 0x0000000e1a007986 */ /* 0x000fe2000c101904 */
[----:B0-----:R-:W-:-:S03]  /*0d10*/  IMAD.WIDE.U32 R8, R29, 0x4, R4 ;  /* 0x000000041d087825 */ /* 0x001fc600078e0004 */
[----:B------:R-:W-:Y:S01]  /*0d20*/  @!P1 STG.E desc[UR4][R22.64+0x4], R14 ;  /* 0x0000040e16009986 */ /* 0x000fe2000c101904 */
[----:B-1----:R-:W-:-:S03]  /*0d30*/  IMAD.WIDE.U32 R20, R25, 0x4, R2 ;  /* 0x0000000419147825 */ /* 0x002fc600078e0002 */
[----:B------:R-:W-:Y:S01]  /*0d40*/  @!P1 STG.E desc[UR4][R26.64+0x4], R17 ;  /* 0x000004111a009986 */ /* 0x000fe2000c101904 */
[----:B------:R-:W-:-:S03]  /*0d50*/  IMAD.WIDE.U32 R10, R16, 0x4, R4 ;  /* 0x00000004100a7825 */ /* 0x000fc600078e0004 */
[----:B------:R0:W-:Y:S01]  /*0d60*/  @P1 STG.E desc[UR4][R22.64+0x4], R17 ;  /* 0x0000041116001986 */ /* 0x0001e2000c101904 */
[----:B------:R-:W-:-:S03]  /*0d70*/  IMAD.WIDE.U32 R24, R29, 0x4, R2 ;  /* 0x000000041d187825 */ /* 0x000fc600078e0002 */
[----:B------:R1:W-:Y:S01]  /*0d80*/  @P1 STG.E desc[UR4][R26.64+0x4], R14 ;  /* 0x0000040e1a001986 */ /* 0x0003e2000c101904 */
[----:B------:R-:W-:-:S03]  /*0d90*/  ISETP.GT.U32.AND P1, PT, R15, R17, PT ;  /* 0x000000110f00720c */ /* 0x000fc60003f24070 */
[----:B------:R-:W-:Y:S01]  /*0da0*/  @!P2 STG.E desc[UR4][R6.64], R14 ;  /* 0x0000000e0600a986 */ /* 0x000fe2000c101904 */
[----:B0-----:R-:W-:Y:S01]  /*0db0*/  IMAD.WIDE.U32 R22, R16, 0x4, R2 ;  /* 0x0000000410167825 */ /* 0x001fe200078e0002 */
[----:B-1----:R-:W-:-:S03]  /*0dc0*/  IADD3 R27, PT, PT, R19, 0x21, RZ ;  /* 0x00000021131b7810 */ /* 0x002fc60007ffe0ff */
[----:B------:R-:W-:-:S04]  /*0dd0*/  IMAD.WIDE.U32 R18, R18, 0x4, R2 ;  /* 0x0000000412127825 */ /* 0x000fc800078e0002 */
[C---:B------:R-:W-:Y:S01]  /*0de0*/  IMAD.WIDE.U32 R4, R27.reuse, 0x4, R4 ;  /* 0x000000041b047825 */ /* 0x040fe200078e0004 */
[----:B------:R-:W-:Y:S03]  /*0df0*/  @!P2 STG.E desc[UR4][R18.64], R15 ;  /* 0x0000000f1200a986 */ /* 0x000fe6000c101904 */
[----:B------:R-:W-:Y:S01]  /*0e00*/  IMAD.WIDE.U32 R2, R27, 0x4, R2 ;  /* 0x000000041b027825 */ /* 0x000fe200078e0002 */
[----:B------:R-:W-:Y:S04]  /*0e10*/  @P2 STG.E desc[UR4][R6.64], R15 ;  /* 0x0000000f06002986 */ /* 0x000fe8000c101904 */
[----:B------:R-:W-:Y:S01]  /*0e20*/  @P2 STG.E desc[UR4][R18.64], R14 ;  /* 0x0000000e12002986 */ /* 0x000fe2000c101904 */
[----:B------:R-:W-:-:S03]  /*0e30*/  ISETP.GT.U32.AND P2, PT, R0, R15, PT ;  /* 0x0000000f0000720c */ /* 0x000fc60003f44070 */
[----:B------:R-:W-:Y:S04]  /*0e40*/  @!P3 STG.E desc[UR4][R12.64], R14 ;  /* 0x0000000e0c00b986 */ /* 0x000fe8000c101904 */
[----:B------:R-:W-:Y:S04]  /*0e50*/  @!P3 STG.E desc[UR4][R20.64], R0 ;  /* 0x000000001400b986 */ /* 0x000fe8000c101904 */
[----:B------:R-:W-:Y:S04]  /*0e60*/  @P3 STG.E desc[UR4][R12.64], R0 ;  /* 0x000000000c003986 */ /* 0x000fe8000c101904 */
[----:B------:R-:W-:Y:S04]  /*0e70*/  @P3 STG.E desc[UR4][R20.64], R14 ;  /* 0x0000000e14003986 */ /* 0x000fe8000c101904 */
[----:B------:R-:W-:Y:S04]  /*0e80*/  STG.E desc[UR4][R10.64], R17 ;  /* 0x000000110a007986 */ /* 0x000fe8000c101904 */
[----:B------:R-:W-:Y:S04]  /*0e90*/  STG.E desc[UR4][R22.64], R17 ;  /* 0x0000001116007986 */ /* 0x000fe8000c101904 */
[----:B------:R-:W-:Y:S04]  /*0ea0*/  @!P1 STG.E desc[UR4][R10.64+0x4], R17 ;  /* 0x000004110a009986 */ /* 0x000fe8000c101904 */
[----:B------:R-:W-:Y:S04]  /*0eb0*/  @!P1 STG.E desc[UR4][R22.64+0x4], R15 ;  /* 0x0000040f16009986 */ /* 0x000fe8000c101904 */
[----:B------:R-:W-:Y:S04]  /*0ec0*/  @P1 STG.E desc[UR4][R10.64+0x4], R15 ;  /* 0x0000040f0a001986 */ /* 0x000fe8000c101904 */
[----:B------:R-:W-:Y:S04]  /*0ed0*/  @P1 STG.E desc[UR4][R22.64+0x4], R17 ;  /* 0x0000041116001986 */ /* 0x000fe8000c101904 */
        /* <DEDUP_REMOVED lines=10> */
[----:B------:R-:W-:Y:S04]  /*0f80*/  STG.E desc[UR4][R4.64+0x8], R0 ;  /* 0x0000080004007986 */ /* 0x000fe8000c101904 */
[----:B------:R-:W-:Y:S01]  /*0f90*/  STG.E desc[UR4][R2.64+0x8], R0 ;  /* 0x0000080002007986 */ /* 0x000fe2000c101904 */
[----:B------:R-:W-:Y:S05]  /*0fa0*/  EXIT ;  /* 0x000000000000794d */ /* 0x000fea0003800000 */
.L_x_1:
        /* <DEDUP_REMOVED lines=13> */
.L_x_3:


//--------------------- .nv.shared.reserved.0     --------------------------
	.section	.nv.shared.reserved.0,"aw",@nobits
	.weak		__nv_reservedSMEM_offset_0_alias
	.size		__nv_reservedSMEM_offset_0_alias, 0, 64
	.other		__nv_reservedSMEM_offset_0_alias,@"STO_CUDA_RESERVED_SHARED STV_DEFAULT"
__nv_reservedSMEM_offset_0_alias:
	.zero		0
	.zero		64


//--------------------- .nv.constant0._Z14IndexScalarGPUImEvPKT_S0_PS0_S3_ --------------------------
	.section	.nv.constant0._Z14IndexScalarGPUImEvPKT_S0_PS0_S3_,"a",@progbits
	.sectionflags	@""
	.align	4
.nv.constant0._Z14IndexScalarGPUImEvPKT_S0_PS0_S3_:
	.zero		928


//--------------------- .nv.constant0._Z14IndexScalarGPUIjEvPKT_S0_PS0_S3_ --------------------------
	.section	.nv.constant0._Z14IndexScalarGPUIjEvPKT_S0_PS0_S3_,"a",@progbits
	.sectionflags	@""
	.align	4
.nv.constant0._Z14IndexScalarGPUIjEvPKT_S0_PS0_S3_:
	.zero		928


//--------------------- SYMBOLS --------------------------

	.type		.nv.reservedSmem.offset0,@object
	.size		.nv.reservedSmem.offset0,0x4
